//
// Generated by NVIDIA NVVM Compiler
//
// Compiler Build ID: CL-36424714
// Cuda compilation tools, release 13.0, V13.0.88
// Based on NVVM 20.0.0
//

.version 9.0
.target sm_100
.address_size 64

	// .globl	_Z16bitlinear_kernelPKfPKcPffiii

.visible .entry _Z16bitlinear_kernelPKfPKcPffiii(
	.param .u64 .ptr .align 1 _Z16bitlinear_kernelPKfPKcPffiii_param_0,
	.param .u64 .ptr .align 1 _Z16bitlinear_kernelPKfPKcPffiii_param_1,
	.param .u64 .ptr .align 1 _Z16bitlinear_kernelPKfPKcPffiii_param_2,
	.param .f32 _Z16bitlinear_kernelPKfPKcPffiii_param_3,
	.param .u32 _Z16bitlinear_kernelPKfPKcPffiii_param_4,
	.param .u32 _Z16bitlinear_kernelPKfPKcPffiii_param_5,
	.param .u32 _Z16bitlinear_kernelPKfPKcPffiii_param_6
)
{
	.reg .pred 	%p<49>;
	.reg .b16 	%rs<16>;
	.reg .b32 	%r<126>;
	.reg .b32 	%f<250>;
	.reg .b64 	%rd<55>;

	ld.param.u64 	%rd17, [_Z16bitlinear_kernelPKfPKcPffiii_param_0];
	ld.param.u64 	%rd19, [_Z16bitlinear_kernelPKfPKcPffiii_param_1];
	ld.param.u64 	%rd18, [_Z16bitlinear_kernelPKfPKcPffiii_param_2];
	ld.param.f32 	%f27, [_Z16bitlinear_kernelPKfPKcPffiii_param_3];
	ld.param.u32 	%r31, [_Z16bitlinear_kernelPKfPKcPffiii_param_4];
	ld.param.u32 	%r29, [_Z16bitlinear_kernelPKfPKcPffiii_param_5];
	ld.param.u32 	%r30, [_Z16bitlinear_kernelPKfPKcPffiii_param_6];
	cvta.to.global.u64 	%rd1, %rd19;
	mov.u32 	%r32, %ctaid.x;
	mov.u32 	%r33, %ntid.x;
	mov.u32 	%r34, %tid.x;
	mad.lo.s32 	%r1, %r32, %r33, %r34;
	mul.lo.s32 	%r35, %r30, %r31;
	setp.ge.s32 	%p1, %r1, %r35;
	@%p1 bra 	$L__BB0_27;
	cvta.to.global.u64 	%rd2, %rd17;
	div.s32 	%r36, %r1, %r30;
	mul.lo.s32 	%r2, %r36, %r29;
	mul.wide.s32 	%rd20, %r2, 4;
	add.s64 	%rd3, %rd2, %rd20;
	setp.lt.s32 	%p2, %r29, 1;
	mov.f32 	%f241, 0f00000000;
	@%p2 bra 	$L__BB0_14;
	and.b32  	%r3, %r29, 15;
	setp.lt.u32 	%p3, %r29, 16;
	mov.f32 	%f241, 0f00000000;
	mov.b32 	%r119, 0;
	@%p3 bra 	$L__BB0_5;
	and.b32  	%r119, %r29, 2147483632;
	neg.s32 	%r117, %r119;
	add.s64 	%rd22, %rd20, %rd2;
	add.s64 	%rd51, %rd22, 32;
	mov.f32 	%f241, 0f00000000;
$L__BB0_4:
	.pragma "nounroll";
	ld.global.nc.f32 	%f32, [%rd51+-32];
	abs.f32 	%f33, %f32;
	setp.gt.f32 	%p4, %f33, %f241;
	selp.f32 	%f34, %f33, %f241, %p4;
	ld.global.nc.f32 	%f35, [%rd51+-28];
	abs.f32 	%f36, %f35;
	setp.gt.f32 	%p5, %f36, %f34;
	selp.f32 	%f37, %f36, %f34, %p5;
	ld.global.nc.f32 	%f38, [%rd51+-24];
	abs.f32 	%f39, %f38;
	setp.gt.f32 	%p6, %f39, %f37;
	selp.f32 	%f40, %f39, %f37, %p6;
	ld.global.nc.f32 	%f41, [%rd51+-20];
	abs.f32 	%f42, %f41;
	setp.gt.f32 	%p7, %f42, %f40;
	selp.f32 	%f43, %f42, %f40, %p7;
	ld.global.nc.f32 	%f44, [%rd51+-16];
	abs.f32 	%f45, %f44;
	setp.gt.f32 	%p8, %f45, %f43;
	selp.f32 	%f46, %f45, %f43, %p8;
	ld.global.nc.f32 	%f47, [%rd51+-12];
	abs.f32 	%f48, %f47;
	setp.gt.f32 	%p9, %f48, %f46;
	selp.f32 	%f49, %f48, %f46, %p9;
	ld.global.nc.f32 	%f50, [%rd51+-8];
	abs.f32 	%f51, %f50;
	setp.gt.f32 	%p10, %f51, %f49;
	selp.f32 	%f52, %f51, %f49, %p10;
	ld.global.nc.f32 	%f53, [%rd51+-4];
	abs.f32 	%f54, %f53;
	setp.gt.f32 	%p11, %f54, %f52;
	selp.f32 	%f55, %f54, %f52, %p11;
	ld.global.nc.f32 	%f56, [%rd51];
	abs.f32 	%f57, %f56;
	setp.gt.f32 	%p12, %f57, %f55;
	selp.f32 	%f58, %f57, %f55, %p12;
	ld.global.nc.f32 	%f59, [%rd51+4];
	abs.f32 	%f60, %f59;
	setp.gt.f32 	%p13, %f60, %f58;
	selp.f32 	%f61, %f60, %f58, %p13;
	ld.global.nc.f32 	%f62, [%rd51+8];
	abs.f32 	%f63, %f62;
	setp.gt.f32 	%p14, %f63, %f61;
	selp.f32 	%f64, %f63, %f61, %p14;
	ld.global.nc.f32 	%f65, [%rd51+12];
	abs.f32 	%f66, %f65;
	setp.gt.f32 	%p15, %f66, %f64;
	selp.f32 	%f67, %f66, %f64, %p15;
	ld.global.nc.f32 	%f68, [%rd51+16];
	abs.f32 	%f69, %f68;
	setp.gt.f32 	%p16, %f69, %f67;
	selp.f32 	%f70, %f69, %f67, %p16;
	ld.global.nc.f32 	%f71, [%rd51+20];
	abs.f32 	%f72, %f71;
	setp.gt.f32 	%p17, %f72, %f70;
	selp.f32 	%f73, %f72, %f70, %p17;
	ld.global.nc.f32 	%f74, [%rd51+24];
	abs.f32 	%f75, %f74;
	setp.gt.f32 	%p18, %f75, %f73;
	selp.f32 	%f76, %f75, %f73, %p18;
	ld.global.nc.f32 	%f77, [%rd51+28];
	abs.f32 	%f78, %f77;
	setp.gt.f32 	%p19, %f78, %f76;
	selp.f32 	%f241, %f78, %f76, %p19;
	add.s32 	%r117, %r117, 16;
	add.s64 	%rd51, %rd51, 64;
	setp.ne.s32 	%p20, %r117, 0;
	@%p20 bra 	$L__BB0_4;
$L__BB0_5:
	setp.eq.s32 	%p21, %r3, 0;
	@%p21 bra 	$L__BB0_14;
	and.b32  	%r9, %r29, 7;
	setp.lt.u32 	%p22, %r3, 8;
	@%p22 bra 	$L__BB0_8;
	mul.wide.u32 	%rd23, %r119, 4;
	add.s64 	%rd24, %rd3, %rd23;
	ld.global.nc.f32 	%f80, [%rd24];
	abs.f32 	%f81, %f80;
	setp.gt.f32 	%p23, %f81, %f241;
	selp.f32 	%f82, %f81, %f241, %p23;
	ld.global.nc.f32 	%f83, [%rd24+4];
	abs.f32 	%f84, %f83;
	setp.gt.f32 	%p24, %f84, %f82;
	selp.f32 	%f85, %f84, %f82, %p24;
	ld.global.nc.f32 	%f86, [%rd24+8];
	abs.f32 	%f87, %f86;
	setp.gt.f32 	%p25, %f87, %f85;
	selp.f32 	%f88, %f87, %f85, %p25;
	ld.global.nc.f32 	%f89, [%rd24+12];
	abs.f32 	%f90, %f89;
	setp.gt.f32 	%p26, %f90, %f88;
	selp.f32 	%f91, %f90, %f88, %p26;
	ld.global.nc.f32 	%f92, [%rd24+16];
	abs.f32 	%f93, %f92;
	setp.gt.f32 	%p27, %f93, %f91;
	selp.f32 	%f94, %f93, %f91, %p27;
	ld.global.nc.f32 	%f95, [%rd24+20];
	abs.f32 	%f96, %f95;
	setp.gt.f32 	%p28, %f96, %f94;
	selp.f32 	%f97, %f96, %f94, %p28;
	ld.global.nc.f32 	%f98, [%rd24+24];
	abs.f32 	%f99, %f98;
	setp.gt.f32 	%p29, %f99, %f97;
	selp.f32 	%f100, %f99, %f97, %p29;
	ld.global.nc.f32 	%f101, [%rd24+28];
	abs.f32 	%f102, %f101;
	setp.gt.f32 	%p30, %f102, %f100;
	selp.f32 	%f241, %f102, %f100, %p30;
	add.s32 	%r119, %r119, 8;
$L__BB0_8:
	setp.eq.s32 	%p31, %r9, 0;
	@%p31 bra 	$L__BB0_14;
	and.b32  	%r12, %r29, 3;
	setp.lt.u32 	%p32, %r9, 4;
	@%p32 bra 	$L__BB0_11;
	mul.wide.u32 	%rd25, %r119, 4;
	add.s64 	%rd26, %rd3, %rd25;
	ld.global.nc.f32 	%f104, [%rd26];
	abs.f32 	%f105, %f104;
	setp.gt.f32 	%p33, %f105, %f241;
	selp.f32 	%f106, %f105, %f241, %p33;
	ld.global.nc.f32 	%f107, [%rd26+4];
	abs.f32 	%f108, %f107;
	setp.gt.f32 	%p34, %f108, %f106;
	selp.f32 	%f109, %f108, %f106, %p34;
	ld.global.nc.f32 	%f110, [%rd26+8];
	abs.f32 	%f111, %f110;
	setp.gt.f32 	%p35, %f111, %f109;
	selp.f32 	%f112, %f111, %f109, %p35;
	ld.global.nc.f32 	%f113, [%rd26+12];
	abs.f32 	%f114, %f113;
	setp.gt.f32 	%p36, %f114, %f112;
	selp.f32 	%f241, %f114, %f112, %p36;
	add.s32 	%r119, %r119, 4;
$L__BB0_11:
	setp.eq.s32 	%p37, %r12, 0;
	@%p37 bra 	$L__BB0_14;
	mul.wide.u32 	%rd28, %r119, 4;
	add.s64 	%rd29, %rd20, %rd28;
	add.s64 	%rd52, %rd2, %rd29;
	neg.s32 	%r121, %r12;
$L__BB0_13:
	.pragma "nounroll";
	ld.global.nc.f32 	%f115, [%rd52];
	abs.f32 	%f116, %f115;
	setp.gt.f32 	%p38, %f116, %f241;
	selp.f32 	%f241, %f116, %f241, %p38;
	add.s64 	%rd52, %rd52, 4;
	add.s32 	%r121, %r121, 1;
	setp.ne.s32 	%p39, %r121, 0;
	@%p39 bra 	$L__BB0_13;
$L__BB0_14:
	setp.lt.s32 	%p40, %r29, 1;
	add.f32 	%f118, %f241, 0f3089705F;
	mov.f32 	%f119, 0f42FE0000;
	div.rn.f32 	%f14, %f119, %f118;
	rem.s32 	%r38, %r1, %r30;
	mul.lo.s32 	%r39, %r38, %r29;
	cvt.s64.s32 	%rd10, %r39;
	mov.f32 	%f249, 0f00000000;
	@%p40 bra 	$L__BB0_26;
	and.b32  	%r18, %r29, 7;
	setp.lt.u32 	%p41, %r29, 8;
	mov.f32 	%f249, 0f00000000;
	mov.b32 	%r124, 0;
	@%p41 bra 	$L__BB0_18;
	and.b32  	%r124, %r29, 2147483640;
	neg.s32 	%r122, %r124;
	add.s64 	%rd31, %rd20, %rd2;
	add.s64 	%rd54, %rd31, 16;
	add.s64 	%rd32, %rd10, %rd1;
	add.s64 	%rd53, %rd32, 3;
	mov.f32 	%f249, 0f00000000;
$L__BB0_17:
	.pragma "nounroll";
	ld.global.nc.f32 	%f123, [%rd54+-16];
	mul.f32 	%f124, %f14, %f123;
	mov.f32 	%f125, 0f3F000000;
	copysign.f32 	%f126, %f124, %f125;
	add.rz.f32 	%f127, %f124, %f126;
	cvt.rzi.f32.f32 	%f128, %f127;
	cvt.rzi.s32.f32 	%r41, %f128;
	min.s32 	%r42, %r41, 127;
	max.s32 	%r43, %r42, -127;
	ld.global.nc.u8 	%rs1, [%rd53+-3];
	cvt.s32.s8 	%r44, %rs1;
	mul.lo.s32 	%r45, %r43, %r44;
	cvt.rn.f32.s32 	%f129, %r45;
	add.f32 	%f130, %f249, %f129;
	ld.global.nc.f32 	%f131, [%rd54+-12];
	mul.f32 	%f132, %f14, %f131;
	copysign.f32 	%f133, %f132, %f125;
	add.rz.f32 	%f134, %f132, %f133;
	cvt.rzi.f32.f32 	%f135, %f134;
	cvt.rzi.s32.f32 	%r46, %f135;
	min.s32 	%r47, %r46, 127;
	max.s32 	%r48, %r47, -127;
	ld.global.nc.u8 	%rs2, [%rd53+-2];
	cvt.s32.s8 	%r49, %rs2;
	mul.lo.s32 	%r50, %r48, %r49;
	cvt.rn.f32.s32 	%f136, %r50;
	add.f32 	%f137, %f130, %f136;
	ld.global.nc.f32 	%f138, [%rd54+-8];
	mul.f32 	%f139, %f14, %f138;
	copysign.f32 	%f140, %f139, %f125;
	add.rz.f32 	%f141, %f139, %f140;
	cvt.rzi.f32.f32 	%f142, %f141;
	cvt.rzi.s32.f32 	%r51, %f142;
	min.s32 	%r52, %r51, 127;
	max.s32 	%r53, %r52, -127;
	ld.global.nc.u8 	%rs3, [%rd53+-1];
	cvt.s32.s8 	%r54, %rs3;
	mul.lo.s32 	%r55, %r53, %r54;
	cvt.rn.f32.s32 	%f143, %r55;
	add.f32 	%f144, %f137, %f143;
	ld.global.nc.f32 	%f145, [%rd54+-4];
	mul.f32 	%f146, %f14, %f145;
	copysign.f32 	%f147, %f146, %f125;
	add.rz.f32 	%f148, %f146, %f147;
	cvt.rzi.f32.f32 	%f149, %f148;
	cvt.rzi.s32.f32 	%r56, %f149;
	min.s32 	%r57, %r56, 127;
	max.s32 	%r58, %r57, -127;
	ld.global.nc.u8 	%rs4, [%rd53];
	cvt.s32.s8 	%r59, %rs4;
	mul.lo.s32 	%r60, %r58, %r59;
	cvt.rn.f32.s32 	%f150, %r60;
	add.f32 	%f151, %f144, %f150;
	ld.global.nc.f32 	%f152, [%rd54];
	mul.f32 	%f153, %f14, %f152;
	copysign.f32 	%f154, %f153, %f125;
	add.rz.f32 	%f155, %f153, %f154;
	cvt.rzi.f32.f32 	%f156, %f155;
	cvt.rzi.s32.f32 	%r61, %f156;
	min.s32 	%r62, %r61, 127;
	max.s32 	%r63, %r62, -127;
	ld.global.nc.u8 	%rs5, [%rd53+1];
	cvt.s32.s8 	%r64, %rs5;
	mul.lo.s32 	%r65, %r63, %r64;
	cvt.rn.f32.s32 	%f157, %r65;
	add.f32 	%f158, %f151, %f157;
	ld.global.nc.f32 	%f159, [%rd54+4];
	mul.f32 	%f160, %f14, %f159;
	copysign.f32 	%f161, %f160, %f125;
	add.rz.f32 	%f162, %f160, %f161;
	cvt.rzi.f32.f32 	%f163, %f162;
	cvt.rzi.s32.f32 	%r66, %f163;
	min.s32 	%r67, %r66, 127;
	max.s32 	%r68, %r67, -127;
	ld.global.nc.u8 	%rs6, [%rd53+2];
	cvt.s32.s8 	%r69, %rs6;
	mul.lo.s32 	%r70, %r68, %r69;
	cvt.rn.f32.s32 	%f164, %r70;
	add.f32 	%f165, %f158, %f164;
	ld.global.nc.f32 	%f166, [%rd54+8];
	mul.f32 	%f167, %f14, %f166;
	copysign.f32 	%f168, %f167, %f125;
	add.rz.f32 	%f169, %f167, %f168;
	cvt.rzi.f32.f32 	%f170, %f169;
	cvt.rzi.s32.f32 	%r71, %f170;
	min.s32 	%r72, %r71, 127;
	max.s32 	%r73, %r72, -127;
	ld.global.nc.u8 	%rs7, [%rd53+3];
	cvt.s32.s8 	%r74, %rs7;
	mul.lo.s32 	%r75, %r73, %r74;
	cvt.rn.f32.s32 	%f171, %r75;
	add.f32 	%f172, %f165, %f171;
	ld.global.nc.f32 	%f173, [%rd54+12];
	mul.f32 	%f174, %f14, %f173;
	copysign.f32 	%f175, %f174, %f125;
	add.rz.f32 	%f176, %f174, %f175;
	cvt.rzi.f32.f32 	%f177, %f176;
	cvt.rzi.s32.f32 	%r76, %f177;
	min.s32 	%r77, %r76, 127;
	max.s32 	%r78, %r77, -127;
	ld.global.nc.u8 	%rs8, [%rd53+4];
	cvt.s32.s8 	%r79, %rs8;
	mul.lo.s32 	%r80, %r78, %r79;
	cvt.rn.f32.s32 	%f178, %r80;
	add.f32 	%f249, %f172, %f178;
	add.s32 	%r122, %r122, 8;
	add.s64 	%rd54, %rd54, 32;
	add.s64 	%rd53, %rd53, 8;
	setp.ne.s32 	%p42, %r122, 0;
	@%p42 bra 	$L__BB0_17;
$L__BB0_18:
	setp.eq.s32 	%p43, %r18, 0;
	@%p43 bra 	$L__BB0_26;
	and.b32  	%r24, %r29, 3;
	setp.lt.u32 	%p44, %r18, 4;
	@%p44 bra 	$L__BB0_21;
	cvt.u64.u32 	%rd33, %r124;
	mul.wide.u32 	%rd34, %r124, 4;
	add.s64 	%rd35, %rd3, %rd34;
	ld.global.nc.f32 	%f180, [%rd35];
	mul.f32 	%f181, %f14, %f180;
	mov.f32 	%f182, 0f3F000000;
	copysign.f32 	%f183, %f181, %f182;
	add.rz.f32 	%f184, %f181, %f183;
	cvt.rzi.f32.f32 	%f185, %f184;
	cvt.rzi.s32.f32 	%r81, %f185;
	min.s32 	%r82, %r81, 127;
	max.s32 	%r83, %r82, -127;
	add.s64 	%rd36, %rd33, %rd10;
	add.s64 	%rd37, %rd1, %rd36;
	ld.global.nc.u8 	%rs9, [%rd37];
	cvt.s32.s8 	%r84, %rs9;
	mul.lo.s32 	%r85, %r83, %r84;
	cvt.rn.f32.s32 	%f186, %r85;
	add.f32 	%f187, %f249, %f186;
	ld.global.nc.f32 	%f188, [%rd35+4];
	mul.f32 	%f189, %f14, %f188;
	copysign.f32 	%f190, %f189, %f182;
	add.rz.f32 	%f191, %f189, %f190;
	cvt.rzi.f32.f32 	%f192, %f191;
	cvt.rzi.s32.f32 	%r86, %f192;
	min.s32 	%r87, %r86, 127;
	max.s32 	%r88, %r87, -127;
	ld.global.nc.u8 	%rs10, [%rd37+1];
	cvt.s32.s8 	%r89, %rs10;
	mul.lo.s32 	%r90, %r88, %r89;
	cvt.rn.f32.s32 	%f193, %r90;
	add.f32 	%f194, %f187, %f193;
	ld.global.nc.f32 	%f195, [%rd35+8];
	mul.f32 	%f196, %f14, %f195;
	copysign.f32 	%f197, %f196, %f182;
	add.rz.f32 	%f198, %f196, %f197;
	cvt.rzi.f32.f32 	%f199, %f198;
	cvt.rzi.s32.f32 	%r91, %f199;
	min.s32 	%r92, %r91, 127;
	max.s32 	%r93, %r92, -127;
	ld.global.nc.u8 	%rs11, [%rd37+2];
	cvt.s32.s8 	%r94, %rs11;
	mul.lo.s32 	%r95, %r93, %r94;
	cvt.rn.f32.s32 	%f200, %r95;
	add.f32 	%f201, %f194, %f200;
	ld.global.nc.f32 	%f202, [%rd35+12];
	mul.f32 	%f203, %f14, %f202;
	copysign.f32 	%f204, %f203, %f182;
	add.rz.f32 	%f205, %f203, %f204;
	cvt.rzi.f32.f32 	%f206, %f205;
	cvt.rzi.s32.f32 	%r96, %f206;
	min.s32 	%r97, %r96, 127;
	max.s32 	%r98, %r97, -127;
	ld.global.nc.u8 	%rs12, [%rd37+3];
	cvt.s32.s8 	%r99, %rs12;
	mul.lo.s32 	%r100, %r98, %r99;
	cvt.rn.f32.s32 	%f207, %r100;
	add.f32 	%f249, %f201, %f207;
	add.s32 	%r124, %r124, 4;
$L__BB0_21:
	setp.eq.s32 	%p45, %r24, 0;
	@%p45 bra 	$L__BB0_26;
	setp.eq.s32 	%p46, %r24, 1;
	@%p46 bra 	$L__BB0_24;
	cvt.u64.u32 	%rd38, %r124;
	mul.wide.u32 	%rd39, %r124, 4;
	add.s64 	%rd40, %rd3, %rd39;
	ld.global.nc.f32 	%f209, [%rd40];
	mul.f32 	%f210, %f14, %f209;
	mov.f32 	%f211, 0f3F000000;
	copysign.f32 	%f212, %f210, %f211;
	add.rz.f32 	%f213, %f210, %f212;
	cvt.rzi.f32.f32 	%f214, %f213;
	cvt.rzi.s32.f32 	%r101, %f214;
	min.s32 	%r102, %r101, 127;
	max.s32 	%r103, %r102, -127;
	add.s64 	%rd41, %rd38, %rd10;
	add.s64 	%rd42, %rd1, %rd41;
	ld.global.nc.u8 	%rs13, [%rd42];
	cvt.s32.s8 	%r104, %rs13;
	mul.lo.s32 	%r105, %r103, %r104;
	cvt.rn.f32.s32 	%f215, %r105;
	add.f32 	%f216, %f249, %f215;
	ld.global.nc.f32 	%f217, [%rd40+4];
	mul.f32 	%f218, %f14, %f217;
	copysign.f32 	%f219, %f218, %f211;
	add.rz.f32 	%f220, %f218, %f219;
	cvt.rzi.f32.f32 	%f221, %f220;
	cvt.rzi.s32.f32 	%r106, %f221;
	min.s32 	%r107, %r106, 127;
	max.s32 	%r108, %r107, -127;
	ld.global.nc.u8 	%rs14, [%rd42+1];
	cvt.s32.s8 	%r109, %rs14;
	mul.lo.s32 	%r110, %r108, %r109;
	cvt.rn.f32.s32 	%f222, %r110;
	add.f32 	%f249, %f216, %f222;
	add.s32 	%r124, %r124, 2;
$L__BB0_24:
	and.b32  	%r111, %r29, 1;
	setp.eq.b32 	%p47, %r111, 1;
	not.pred 	%p48, %p47;
	@%p48 bra 	$L__BB0_26;
	cvt.u64.u32 	%rd43, %r124;
	mul.wide.u32 	%rd44, %r124, 4;
	add.s64 	%rd45, %rd3, %rd44;
	ld.global.nc.f32 	%f223, [%rd45];
	mul.f32 	%f224, %f14, %f223;
	mov.f32 	%f225, 0f3F000000;
	copysign.f32 	%f226, %f224, %f225;
	add.rz.f32 	%f227, %f224, %f226;
	cvt.rzi.f32.f32 	%f228, %f227;
	cvt.rzi.s32.f32 	%r112, %f228;
	min.s32 	%r113, %r112, 127;
	max.s32 	%r114, %r113, -127;
	add.s64 	%rd46, %rd43, %rd10;
	add.s64 	%rd47, %rd1, %rd46;
	ld.global.nc.u8 	%rs15, [%rd47];
	cvt.s32.s8 	%r115, %rs15;
	mul.lo.s32 	%r116, %r114, %r115;
	cvt.rn.f32.s32 	%f229, %r116;
	add.f32 	%f249, %f249, %f229;
$L__BB0_26:
	div.rn.f32 	%f230, %f241, 0f42FE0000;
	mul.f32 	%f231, %f27, %f230;
	mul.f32 	%f232, %f231, %f249;
	cvta.to.global.u64 	%rd48, %rd18;
	mul.wide.s32 	%rd49, %r1, 4;
	add.s64 	%rd50, %rd48, %rd49;
	st.global.f32 	[%rd50], %f232;
$L__BB0_27:
	ret;

}


// ===== COMPILED SASS (sm_100) =====

	.target	sm_100

	.elftype	@"ET_EXEC"


//--------------------- .note.nv.tkinfo           --------------------------
	.section	.note.nv.tkinfo,"",@"SHT_NOTE"
	.sectionflags	@"SHF_NOTE_NV_TKINFO"
	.tkinfo
        /*0018*/ 	.word	0x00000002
        /*0030*/ 	.string	""
        /*0030*/ 	.string	"ptxas"
        /*0030*/ 	.string	"Cuda compilation tools, release 13.0, V13.0.88"
        /*0030*/ 	.string	"Build cuda_13.0.r13.0/compiler.36424714_0"
        /*0030*/ 	.string	"-arch sm_100 -m 64 "



//--------------------- .note.nv.cuinfo           --------------------------
	.section	.note.nv.cuinfo,"",@"SHT_NOTE"
	.sectionflags	@"SHF_NOTE_NV_CUINFO"
        /*0018*/ 	.short	0x0002
        /*001a*/ 	.short	0x0064
        /*001c*/ 	.short	0x0082
	.zero		2


//--------------------- .nv.info                  --------------------------
	.section	.nv.info,"",@"SHT_CUDA_INFO"
	.align	4


	//----- nvinfo : EIATTR_REGCOUNT
	.align		4
        /*0000*/ 	.byte	0x04, 0x2f
        /*0002*/ 	.short	(.L_1 - .L_0)
	.align		4
.L_0:
        /*0004*/ 	.word	index@(_Z16bitlinear_kernelPKfPKcPffiii)
        /*0008*/ 	.word	0x00000020


	//----- nvinfo : EIATTR_FRAME_SIZE
	.align		4
.L_1:
        /*000c*/ 	.byte	0x04, 0x11
        /*000e*/ 	.short	(.L_3 - .L_2)
	.align		4
.L_2:
        /*0010*/ 	.word	index@($__internal_0_$__cuda_sm3x_div_rn_noftz_f32_slowpath)
        /*0014*/ 	.word	0x00000000


	//----- nvinfo : EIATTR_FRAME_SIZE
	.align		4
.L_3:
        /*0018*/ 	.byte	0x04, 0x11
        /*001a*/ 	.short	(.L_5 - .L_4)
	.align		4
.L_4:
        /*001c*/ 	.word	index@(_Z16bitlinear_kernelPKfPKcPffiii)
        /*0020*/ 	.word	0x00000000


	//----- nvinfo : EIATTR_MIN_STACK_SIZE
	.align		4
.L_5:
        /*0024*/ 	.byte	0x04, 0x12
        /*0026*/ 	.short	(.L_7 - .L_6)
	.align		4
.L_6:
        /*0028*/ 	.word	index@(_Z16bitlinear_kernelPKfPKcPffiii)
        /*002c*/ 	.word	0x00000000
.L_7:


//--------------------- .nv.compat                --------------------------
	.section	.nv.compat,"",@"SHT_CUDA_COMPAT_INFO"
	.align	4
        /*0000*/ 	.byte	0x02, 0x09, 0x00, 0x00, 0x02, 0x02, 0x01, 0x00, 0x02, 0x05, 0x05, 0x00, 0x03, 0x07, 0x01, 0x01
        /*0010*/ 	.byte	0x02, 0x03, 0x00, 0x00, 0x02, 0x06, 0x01, 0x00, 0x04, 0x0b, 0x08, 0x00, 0x01, 0x00, 0x00, 0x00
        /*0020*/ 	.byte	0x00, 0x00, 0x00, 0x00


//--------------------- .nv.info._Z16bitlinear_kernelPKfPKcPffiii --------------------------
	.section	.nv.info._Z16bitlinear_kernelPKfPKcPffiii,"",@"SHT_CUDA_INFO"
	.sectionflags	@""
	.align	4


	//----- nvinfo : EIATTR_CUDA_API_VERSION
	.align		4
        /*0000*/ 	.byte	0x04, 0x37
        /*0002*/ 	.short	(.L_9 - .L_8)
.L_8:
        /*0004*/ 	.word	0x00000082


	//----- nvinfo : EIATTR_KPARAM_INFO
	.align		4
.L_9:
        /*0008*/ 	.byte	0x04, 0x17
        /*000a*/ 	.short	(.L_11 - .L_10)
.L_10:
        /*000c*/ 	.word	0x00000000
        /*0010*/ 	.short	0x0006
        /*0012*/ 	.short	0x0024
        /*0014*/ 	.byte	0x00, 0xf0, 0x11, 0x00


	//----- nvinfo : EIATTR_KPARAM_INFO
	.align		4
.L_11:
        /*0018*/ 	.byte	0x04, 0x17
        /*001a*/ 	.short	(.L_13 - .L_12)
.L_12:
        /*001c*/ 	.word	0x00000000
        /*0020*/ 	.short	0x0005
        /*0022*/ 	.short	0x0020
        /*0024*/ 	.byte	0x00, 0xf0, 0x11, 0x00


	//----- nvinfo : EIATTR_KPARAM_INFO
	.align		4
.L_13:
        /*0028*/ 	.byte	0x04, 0x17
        /*002a*/ 	.short	(.L_15 - .L_14)
.L_14:
        /*002c*/ 	.word	0x00000000
        /*0030*/ 	.short	0x0004
        /*0032*/ 	.short	0x001c
        /*0034*/ 	.byte	0x00, 0xf0, 0x11, 0x00


	//----- nvinfo : EIATTR_KPARAM_INFO
	.align		4
.L_15:
        /*0038*/ 	.byte	0x04, 0x17
        /*003a*/ 	.short	(.L_17 - .L_16)
.L_16:
        /*003c*/ 	.word	0x00000000
        /*0040*/ 	.short	0x0003
        /*0042*/ 	.short	0x0018
        /*0044*/ 	.byte	0x00, 0xf0, 0x11, 0x00


	//----- nvinfo : EIATTR_KPARAM_INFO
	.align		4
.L_17:
        /*0048*/ 	.byte	0x04, 0x17
        /*004a*/ 	.short	(.L_19 - .L_18)
.L_18:
        /*004c*/ 	.word	0x00000000
        /*0050*/ 	.short	0x0002
        /*0052*/ 	.short	0x0010
        /*0054*/ 	.byte	0x00, 0xf5, 0x21, 0x00


	//----- nvinfo : EIATTR_KPARAM_INFO
	.align		4
.L_19:
        /*0058*/ 	.byte	0x04, 0x17
        /*005a*/ 	.short	(.L_21 - .L_20)
.L_20:
        /*005c*/ 	.word	0x00000000
        /*0060*/ 	.short	0x0001
        /*0062*/ 	.short	0x0008
        /*0064*/ 	.byte	0x00, 0xf5, 0x21, 0x00


	//----- nvinfo : EIATTR_KPARAM_INFO
	.align		4
.L_21:
        /*0068*/ 	.byte	0x04, 0x17
        /*006a*/ 	.short	(.L_23 - .L_22)
.L_22:
        /*006c*/ 	.word	0x00000000
        /*0070*/ 	.short	0x0000
        /*0072*/ 	.short	0x0000
        /*0074*/ 	.byte	0x00, 0xf5, 0x21, 0x00


	//----- nvinfo : EIATTR_SPARSE_MMA_MASK
	.align		4
.L_23:
        /*0078*/ 	.byte	0x03, 0x50
        /*007a*/ 	.short	0x0000


	//----- nvinfo : EIATTR_MAXREG_COUNT
	.align		4
        /*007c*/ 	.byte	0x03, 0x1b
        /*007e*/ 	.short	0x00ff


	//----- nvinfo : EIATTR_MERCURY_ISA_VERSION
	.align		4
        /*0080*/ 	.byte	0x03, 0x5f
        /*0082*/ 	.short	0x0101


	//----- nvinfo : EIATTR_VRC_CTA_INIT_COUNT
	.align		4
        /*0084*/ 	.byte	0x02, 0x4a
	.zero		1
	.zero		1


	//----- nvinfo : EIATTR_EXIT_INSTR_OFFSETS
	.align		4
        /*0088*/ 	.byte	0x04, 0x1c
        /*008a*/ 	.short	(.L_25 - .L_24)


	//   ....[0]....
.L_24:
        /*008c*/ 	.word	0x00000090


	//   ....[1]....
        /*0090*/ 	.word	0x00001de0


	//----- nvinfo : EIATTR_CRS_STACK_SIZE
	.align		4
.L_25:
        /*0094*/ 	.byte	0x04, 0x1e
        /*0096*/ 	.short	(.L_27 - .L_26)
.L_26:
        /*0098*/ 	.word	0x00000000


	//----- nvinfo : EIATTR_CBANK_PARAM_SIZE
	.align		4
.L_27:
        /*009c*/ 	.byte	0x03, 0x19
        /*009e*/ 	.short	0x0028


	//----- nvinfo : EIATTR_PARAM_CBANK
	.align		4
        /*00a0*/ 	.byte	0x04, 0x0a
        /*00a2*/ 	.short	(.L_29 - .L_28)
	.align		4
.L_28:
        /*00a4*/ 	.word	index@(.nv.constant0._Z16bitlinear_kernelPKfPKcPffiii)
        /*00a8*/ 	.short	0x0380
        /*00aa*/ 	.short	0x0028


	//----- nvinfo : EIATTR_SW_WAR
	.align		4
.L_29:
        /*00ac*/ 	.byte	0x04, 0x36
        /*00ae*/ 	.short	(.L_31 - .L_30)
.L_30:
        /*00b0*/ 	.word	0x00000008
.L_31:


//--------------------- .nv.callgraph             --------------------------
	.section	.nv.callgraph,"",@"SHT_CUDA_CALLGRAPH"
	.align	4
	.sectionentsize	8
	.align		4
        /*0000*/ 	.word	0x00000000
	.align		4
        /*0004*/ 	.word	0xffffffff
	.align		4
        /*0008*/ 	.word	0x00000000
	.align		4
        /*000c*/ 	.word	0xfffffffe
	.align		4
        /*0010*/ 	.word	0x00000000
	.align		4
        /*0014*/ 	.word	0xfffffffd
	.align		4
        /*0018*/ 	.word	0x00000000
	.align		4
        /*001c*/ 	.word	0xfffffffc


//--------------------- .text._Z16bitlinear_kernelPKfPKcPffiii --------------------------
	.section	.text._Z16bitlinear_kernelPKfPKcPffiii,"ax",@progbits
	.align	128
        .global         _Z16bitlinear_kernelPKfPKcPffiii
        .type           _Z16bitlinear_kernelPKfPKcPffiii,@function
        .size           _Z16bitlinear_kernelPKfPKcPffiii,(.L_x_27 - _Z16bitlinear_kernelPKfPKcPffiii)
        .other          _Z16bitlinear_kernelPKfPKcPffiii,@"STO_CUDA_ENTRY STV_DEFAULT"
_Z16bitlinear_kernelPKfPKcPffiii:
.text._Z16bitlinear_kernelPKfPKcPffiii:
[----:B------:R-:W-:Y:S01]  /*0000*/  LDC R1, c[0x0][0x37c] ;  /* 0x0000df00ff017b82 */ /* 0x000fe20000000800 */
[----:B------:R-:W0:Y:S07]  /*0010*/  S2R R3, SR_TID.X ;  /* 0x0000000000037919 */ /* 0x000e2e0000002100 */
[----:B------:R-:W0:Y:S01]  /*0020*/  S2UR UR4, SR_CTAID.X ;  /* 0x00000000000479c3 */ /* 0x000e220000002500 */
[----:B------:R-:W1:Y:S07]  /*0030*/  LDCU UR5, c[0x0][0x39c] ;  /* 0x00007380ff0577ac */ /* 0x000e6e0008000800 */
[----:B------:R-:W0:Y:S08]  /*0040*/  LDC R8, c[0x0][0x360] ;  /* 0x0000d800ff087b82 */ /* 0x000e300000000800 */
[----:B------:R-:W1:Y:S01]  /*0050*/  LDC R5, c[0x0][0x3a4] ;  /* 0x0000e900ff057b82 */ /* 0x000e620000000800 */
[----:B0-----:R-:W-:-:S02]  /*0060*/  IMAD R8, R8, UR4, R3 ;  /* 0x0000000408087c24 */ /* 0x001fc4000f8e0203 */
[----:B-1----:R-:W-:-:S05]  /*0070*/  IMAD R3, R5, UR5, RZ ;  /* 0x0000000505037c24 */ /* 0x002fca000f8e02ff */
[----:B------:R-:W-:-:S13]  /*0080*/  ISETP.GE.AND P0, PT, R8, R3, PT ;  /* 0x000000030800720c */ /* 0x000fda0003f06270 */
[----:B------:R-:W-:Y:S05]  /*0090*/  @P0 EXIT ;  /* 0x000000000000094d */ /* 0x000fea0003800000 */
[----:B------:R-:W-:Y:S01]  /*00a0*/  IABS R7, R5 ;  /* 0x0000000500077213 */ /* 0x000fe20000000000 */
[----:B------:R-:W0:Y:S03]  /*00b0*/  LDCU UR4, c[0x0][0x3a0] ;  /* 0x00007400ff0477ac */ /* 0x000e260008000800 */
[----:B------:R-:W1:Y:S01]  /*00c0*/  I2F.RP R0, R7 ;  /* 0x0000000700007306 */ /* 0x000e620000209400 */
[----:B------:R-:W2:Y:S01]  /*00d0*/  LDCU.64 UR10, c[0x0][0x380] ;  /* 0x00007000ff0a77ac */ /* 0x000ea20008000a00 */
[----:B------:R-:W3:Y:S06]  /*00e0*/  LDCU.64 UR8, c[0x0][0x358] ;  /* 0x00006b00ff0877ac */ /* 0x000eec0008000a00 */
[----:B-1----:R-:W1:Y:S01]  /*00f0*/  MUFU.RCP R0, R0 ;  /* 0x0000000000007308 */ /* 0x002e620000001000 */
[----:B0-----:R-:W-:Y:S01]  /*0100*/  UISETP.GE.AND UP0, UPT, UR4, 0x1, UPT ;  /* 0x000000010400788c */ /* 0x001fe2000bf06270 */
[----:B-1----:R-:W-:-:S06]  /*0110*/  VIADD R2, R0, 0xffffffe ;  /* 0x0ffffffe00027836 */ /* 0x002fcc0000000000 */
[----:B------:R0:W1:Y:S02]  /*0120*/  F2I.FTZ.U32.TRUNC.NTZ R3, R2 ;  /* 0x0000000200037305 */ /* 0x000064000021f000 */
[----:B0-----:R-:W-:Y:S02]  /*0130*/  IMAD.MOV.U32 R2, RZ, RZ, RZ ;  /* 0x000000ffff027224 */ /* 0x001fe400078e00ff */
[----:B-1----:R-:W-:-:S04]  /*0140*/  IMAD.MOV R4, RZ, RZ, -R3 ;  /* 0x000000ffff047224 */ /* 0x002fc800078e0a03 */
[----:B------:R-:W-:Y:S01]  /*0150*/  IMAD R9, R4, R7, RZ ;  /* 0x0000000704097224 */ /* 0x000fe200078e02ff */
[----:B------:R-:W-:-:S03]  /*0160*/  IABS R4, R8 ;  /* 0x0000000800047213 */ /* 0x000fc60000000000 */
[----:B------:R-:W-:-:S04]  /*0170*/  IMAD.HI.U32 R3, R3, R9, R2 ;  /* 0x0000000903037227 */ /* 0x000fc800078e0002 */
[----:B------:R-:W-:Y:S02]  /*0180*/  IMAD.MOV.U32 R9, RZ, RZ, RZ ;  /* 0x000000ffff097224 */ /* 0x000fe400078e00ff */
[----:B------:R-:W-:-:S04]  /*0190*/  IMAD.HI.U32 R3, R3, R4, RZ ;  /* 0x0000000403037227 */ /* 0x000fc800078e00ff */
[----:B------:R-:W-:-:S04]  /*01a0*/  IMAD.MOV R0, RZ, RZ, -R3 ;  /* 0x000000ffff007224 */ /* 0x000fc800078e0a03 */
[----:B------:R-:W-:-:S05]  /*01b0*/  IMAD R0, R7, R0, R4 ;  /* 0x0000000007007224 */ /* 0x000fca00078e0204 */
[----:B------:R-:W-:-:S13]  /*01c0*/  ISETP.GT.U32.AND P2, PT, R7, R0, PT ;  /* 0x000000000700720c */ /* 0x000fda0003f44070 */
[----:B------:R-:W-:Y:S02]  /*01d0*/  @!P2 IMAD.IADD R0, R0, 0x1, -R7 ;  /* 0x000000010000a824 */ /* 0x000fe400078e0a07 */
[----:B------:R-:W-:Y:S01]  /*01e0*/  @!P2 VIADD R3, R3, 0x1 ;  /* 0x000000010303a836 */ /* 0x000fe20000000000 */
[----:B------:R-:W-:Y:S02]  /*01f0*/  ISETP.NE.AND P2, PT, R5, RZ, PT ;  /* 0x000000ff0500720c */ /* 0x000fe40003f45270 */
[----:B------:R-:W-:Y:S02]  /*0200*/  ISETP.GE.U32.AND P0, PT, R0, R7, PT ;  /* 0x000000070000720c */ /* 0x000fe40003f06070 */
[----:B------:R-:W-:-:S04]  /*0210*/  LOP3.LUT R0, R8, R5, RZ, 0x3c, !PT ;  /* 0x0000000508007212 */ /* 0x000fc800078e3cff */
[----:B------:R-:W-:-:S07]  /*0220*/  ISETP.GE.AND P1, PT, R0, RZ, PT ;  /* 0x000000ff0000720c */ /* 0x000fce0003f26270 */
[----:B------:R-:W-:-:S06]  /*0230*/  @P0 VIADD R3, R3, 0x1 ;  /* 0x0000000103030836 */ /* 0x000fcc0000000000 */
[----:B------:R-:W-:Y:S01]  /*0240*/  @!P1 IMAD.MOV R3, RZ, RZ, -R3 ;  /* 0x000000ffff039224 */ /* 0x000fe200078e0a03 */
[----:B------:R-:W-:-:S05]  /*0250*/  @!P2 LOP3.LUT R3, RZ, R5, RZ, 0x33, !PT ;  /* 0x00000005ff03a212 */ /* 0x000fca00078e33ff */
[----:B------:R-:W-:-:S04]  /*0260*/  IMAD R3, R3, UR4, RZ ;  /* 0x0000000403037c24 */ /* 0x000fc8000f8e02ff */
[----:B------:R-:W-:-:S03]  /*0270*/  IMAD.WIDE R2, R3, 0x4, RZ ;  /* 0x0000000403027825 */ /* 0x000fc600078e02ff */
[----:B--2---:R-:W-:-:S04]  /*0280*/  IADD3 R4, P0, PT, R2, UR10, RZ ;  /* 0x0000000a02047c10 */ /* 0x004fc8000ff1e0ff */
[----:B------:R-:W-:Y:S01]  /*0290*/  IADD3.X R5, PT, PT, R3, UR11, RZ, P0, !PT ;  /* 0x0000000b03057c10 */ /* 0x000fe200087fe4ff */
[----:B---3--:R-:W-:Y:S08]  /*02a0*/  BRA.U !UP0, `(.L_x_0) ;  /* 0x0000000908007547 */ /* 0x008ff0000b800000 */
[----:B------:R-:W-:Y:S01]  /*02b0*/  UISETP.GE.U32.AND UP2, UPT, UR4, 0x10, UPT ;  /* 0x000000100400788c */ /* 0x000fe2000bf46070 */
[----:B------:R-:W-:Y:S01]  /*02c0*/  IMAD.MOV.U32 R9, RZ, RZ, RZ ;  /* 0x000000ffff097224 */ /* 0x000fe200078e00ff */
[----:B------:R-:W-:Y:S01]  /*02d0*/  ULOP3.LUT UR5, UR4, 0xf, URZ, 0xc0, !UPT ;  /* 0x0000000f04057892 */ /* 0x000fe2000f8ec0ff */
[----:B------:R-:W-:-:S03]  /*02e0*/  IMAD.MOV.U32 R11, RZ, RZ, RZ ;  /* 0x000000ffff0b7224 */ /* 0x000fc600078e00ff */
[----:B------:R-:W-:-:S03]  /*02f0*/  UISETP.NE.AND UP1, UPT, UR5, URZ, UPT ;  /* 0x000000ff0500728c */ /* 0x000fc6000bf25270 */
[----:B------:R-:W-:Y:S08]  /*0300*/  BRA.U !UP2, `(.L_x_1) ;  /* 0x000000010aec7547 */ /* 0x000ff0000b800000 */
[----:B------:R-:W-:Y:S01]  /*0310*/  ULOP3.LUT UR6, UR4, 0x7ffffff0, URZ, 0xc0, !UPT ;  /* 0x7ffffff004067892 */ /* 0x000fe2000f8ec0ff */
[----:B------:R-:W-:Y:S01]  /*0320*/  IADD3 R6, P0, PT, R4, 0x20, RZ ;  /* 0x0000002004067810 */ /* 0x000fe20007f1e0ff */
[----:B------:R-:W-:Y:S02]  /*0330*/  IMAD.MOV.U32 R9, RZ, RZ, RZ ;  /* 0x000000ffff097224 */ /* 0x000fe400078e00ff */
[----:B------:R-:W-:Y:S02]  /*0340*/  UIADD3 UR7, UPT, UPT, -UR6, URZ, URZ ;  /* 0x000000ff06077290 */ /* 0x000fe4000fffe1ff */
[----:B------:R-:W-:Y:S02]  /*0350*/  IMAD.X R7, RZ, RZ, R5, P0 ;  /* 0x000000ffff077224 */ /* 0x000fe400000e0605 */
[----:B------:R-:W-:-:S08]  /*0360*/  IMAD.U32 R11, RZ, RZ, UR6 ;  /* 0x00000006ff0b7e24 */ /* 0x000fd0000f8e00ff */
.L_x_2:
[----:B------:R-:W2:Y:S04]  /*0370*/  LDG.E.CONSTANT R20, desc[UR8][R6.64+-0x20] ;  /* 0xffffe00806147981 */ /* 0x000ea8000c1e9900 */
[----:B------:R-:W3:Y:S04]  /*0380*/  LDG.E.CONSTANT R21, desc[UR8][R6.64+-0x1c] ;  /* 0xffffe40806157981 */ /* 0x000ee8000c1e9900 */
[----:B------:R-:W4:Y:S04]  /*0390*/  LDG.E.CONSTANT R23, desc[UR8][R6.64+-0x18] ;  /* 0xffffe80806177981 */ /* 0x000f28000c1e9900 */
[----:B------:R-:W5:Y:S04]  /*03a0*/  LDG.E.CONSTANT R25, desc[UR8][R6.64+-0x14] ;  /* 0xffffec0806197981 */ /* 0x000f68000c1e9900 */
        /* <DEDUP_REMOVED lines=10> */
[----:B------:R-:W5:Y:S01]  /*0450*/  LDG.E.CONSTANT R0, desc[UR8][R6.64+0x18] ;  /* 0x0000180806007981 */ /* 0x000f62000c1e9900 */
[----:B--2---:R-:W-:-:S04]  /*0460*/  FSETP.GT.AND P0, PT, |R20|, R9, PT ;  /* 0x000000091400720b */ /* 0x004fc80003f04200 */
[----:B------:R-:W-:Y:S02]  /*0470*/  FSEL R20, |R20|, R9, P0 ;  /* 0x0000000914147208 */ /* 0x000fe40000000200 */
[----:B------:R0:W2:Y:S01]  /*0480*/  LDG.E.CONSTANT R9, desc[UR8][R6.64+0x1c] ;  /* 0x00001c0806097981 */ /* 0x0000a2000c1e9900 */
[----:B------:R-:W-:Y:S01]  /*0490*/  UIADD3 UR7, UPT, UPT, UR7, 0x10, URZ ;  /* 0x0000001007077890 */ /* 0x000fe2000fffe0ff */
[----:B---3--:R-:W-:-:S03]  /*04a0*/  FSETP.GT.AND P0, PT, |R21|, R20, PT ;  /* 0x000000141500720b */ /* 0x008fc60003f04200 */
[----:B------:R-:W-:Y:S01]  /*04b0*/  UISETP.NE.AND UP2, UPT, UR7, URZ, UPT ;  /* 0x000000ff0700728c */ /* 0x000fe2000bf45270 */
[----:B------:R-:W-:-:S04]  /*04c0*/  FSEL R20, |R21|, R20, P0 ;  /* 0x0000001415147208 */ /* 0x000fc80000000200 */
[CC--:B----4-:R-:W-:Y:S02]  /*04d0*/  FSETP.GT.AND P0, PT, |R23|.reuse, R20.reuse, PT ;  /* 0x000000141700720b */ /* 0x0d0fe40003f04200 */
[----:B0-----:R-:W-:Y:S02]  /*04e0*/  IADD3 R6, P1, PT, R6, 0x40, RZ ;  /* 0x0000004006067810 */ /* 0x001fe40007f3e0ff */
[----:B------:R-:W-:-:S03]  /*04f0*/  FSEL R20, |R23|, R20, P0 ;  /* 0x0000001417147208 */ /* 0x000fc60000000200 */
[----:B------:R-:W-:Y:S01]  /*0500*/  IMAD.X R7, RZ, RZ, R7, P1 ;  /* 0x000000ffff077224 */ /* 0x000fe200008e0607 */
[----:B-----5:R-:W-:-:S04]  /*0510*/  FSETP.GT.AND P0, PT, |R25|, R20, PT ;  /* 0x000000141900720b */ /* 0x020fc80003f04200 */
[----:B------:R-:W-:-:S04]  /*0520*/  FSEL R20, |R25|, R20, P0 ;  /* 0x0000001419147208 */ /* 0x000fc80000000200 */
[----:B------:R-:W-:-:S04]  /*0530*/  FSETP.GT.AND P0, PT, |R27|, R20, PT ;  /* 0x000000141b00720b */ /* 0x000fc80003f04200 */
        /* <DEDUP_REMOVED lines=21> */
[----:B--2---:R-:W-:-:S04]  /*0690*/  FSETP.GT.AND P0, PT, |R9|, R0, PT ;  /* 0x000000000900720b */ /* 0x004fc80003f04200 */
[----:B------:R-:W-:Y:S01]  /*06a0*/  FSEL R9, |R9|, R0, P0 ;  /* 0x0000000009097208 */ /* 0x000fe20000000200 */
[----:B------:R-:W-:Y:S08]  /*06b0*/  BRA.U UP2, `(.L_x_2) ;  /* 0xfffffffd022c7547 */ /* 0x000ff0000b83ffff */
.L_x_1:
[----:B------:R-:W-:Y:S05]  /*06c0*/  BRA.U !UP1, `(.L_x_0) ;  /* 0x0000000109f87547 */ /* 0x000fea000b800000 */
[----:B------:R-:W-:Y:S02]  /*06d0*/  UISETP.GE.U32.AND UP1, UPT, UR5, 0x8, UPT ;  /* 0x000000080500788c */ /* 0x000fe4000bf26070 */
[----:B------:R-:W-:-:S04]  /*06e0*/  ULOP3.LUT UR6, UR4, 0x7, URZ, 0xc0, !UPT ;  /* 0x0000000704067892 */ /* 0x000fc8000f8ec0ff */
[----:B------:R-:W-:-:S03]  /*06f0*/  UISETP.NE.AND UP2, UPT, UR6, URZ, UPT ;  /* 0x000000ff0600728c */ /* 0x000fc6000bf45270 */
[----:B------:R-:W-:Y:S08]  /*0700*/  BRA.U !UP1, `(.L_x_3) ;  /* 0x0000000109687547 */ /* 0x000ff0000b800000 */
[----:B------:R-:W-:-:S05]  /*0710*/  IMAD.WIDE.U32 R6, R11, 0x4, R4 ;  /* 0x000000040b067825 */ /* 0x000fca00078e0004 */
[----:B------:R-:W2:Y:S04]  /*0720*/  LDG.E.CONSTANT R0, desc[UR8][R6.64] ;  /* 0x0000000806007981 */ /* 0x000ea8000c1e9900 */
[----:B------:R-:W3:Y:S04]  /*0730*/  LDG.E.CONSTANT R13, desc[UR8][R6.64+0x4] ;  /* 0x00000408060d7981 */ /* 0x000ee8000c1e9900 */
[----:B------:R-:W4:Y:S04]  /*0740*/  LDG.E.CONSTANT R15, desc[UR8][R6.64+0x8] ;  /* 0x00000808060f7981 */ /* 0x000f28000c1e9900 */
[----:B------:R-:W5:Y:S04]  /*0750*/  LDG.E.CONSTANT R17, desc[UR8][R6.64+0xc] ;  /* 0x00000c0806117981 */ /* 0x000f68000c1e9900 */
[----:B------:R-:W5:Y:S04]  /*0760*/  LDG.E.CONSTANT R19, desc[UR8][R6.64+0x10] ;  /* 0x0000100806137981 */ /* 0x000f68000c1e9900 */
[----:B------:R-:W5:Y:S04]  /*0770*/  LDG.E.CONSTANT R21, desc[UR8][R6.64+0x14] ;  /* 0x0000140806157981 */ /* 0x000f68000c1e9900 */
[----:B------:R-:W5:Y:S04]  /*0780*/  LDG.E.CONSTANT R23, desc[UR8][R6.64+0x18] ;  /* 0x0000180806177981 */ /* 0x000f68000c1e9900 */
[----:B------:R-:W5:Y:S01]  /*0790*/  LDG.E.CONSTANT R25, desc[UR8][R6.64+0x1c] ;  /* 0x00001c0806197981 */ /* 0x000f62000c1e9900 */
[----:B------:R-:W-:Y:S01]  /*07a0*/  VIADD R11, R11, 0x8 ;  /* 0x000000080b0b7836 */ /* 0x000fe20000000000 */
[----:B--2---:R-:W-:-:S04]  /*07b0*/  FSETP.GT.AND P0, PT, |R0|, R9, PT ;  /* 0x000000090000720b */ /* 0x004fc80003f04200 */
[----:B------:R-:W-:-:S04]  /*07c0*/  FSEL R0, |R0|, R9, P0 ;  /* 0x0000000900007208 */ /* 0x000fc80000000200 */
[----:B---3--:R-:W-:-:S04]  /*07d0*/  FSETP.GT.AND P0, PT, |R13|, R0, PT ;  /* 0x000000000d00720b */ /* 0x008fc80003f04200 */
[----:B------:R-:W-:-:S04]  /*07e0*/  FSEL R0, |R13|, R0, P0 ;  /* 0x000000000d007208 */ /* 0x000fc80000000200 */
[----:B----4-:R-:W-:-:S04]  /*07f0*/  FSETP.GT.AND P0, PT, |R15|, R0, PT ;  /* 0x000000000f00720b */ /* 0x010fc80003f04200 */
[----:B------:R-:W-:-:S04]  /*0800*/  FSEL R0, |R15|, R0, P0 ;  /* 0x000000000f007208 */ /* 0x000fc80000000200 */
        /* <DEDUP_REMOVED lines=9> */
[----:B------:R-:W-:-:S09]  /*08a0*/  FSEL R9, |R25|, R0, P0 ;  /* 0x0000000019097208 */ /* 0x000fd20000000200 */
.L_x_3:
        /* <DEDUP_REMOVED lines=18> */
[----:B------:R-:W-:-:S09]  /*09d0*/  FSEL R9, |R17|, R0, P0 ;  /* 0x0000000011097208 */ /* 0x000fd20000000200 */
.L_x_4:
[----:B------:R-:W-:Y:S05]  /*09e0*/  BRA.U !UP2, `(.L_x_0) ;  /* 0x000000010a307547 */ /* 0x000fea000b800000 */
[----:B------:R-:W-:Y:S01]  /*09f0*/  IMAD.WIDE.U32 R2, R11, 0x4, R2 ;  /* 0x000000040b027825 */ /* 0x000fe200078e0002 */
[----:B------:R-:W-:Y:S02]  /*0a00*/  UIADD3 UR4, UPT, UPT, -UR4, URZ, URZ ;  /* 0x000000ff04047290 */ /* 0x000fe4000fffe1ff */
[----:B------:R-:W-:-:S04]  /*0a10*/  IADD3 R2, P0, PT, R2, UR10, RZ ;  /* 0x0000000a02027c10 */ /* 0x000fc8000ff1e0ff */
[----:B------:R-:W-:-:S09]  /*0a20*/  IADD3.X R3, PT, PT, R3, UR11, RZ, P0, !PT ;  /* 0x0000000b03037c10 */ /* 0x000fd200087fe4ff */
.L_x_5:
[----:B------:R0:W2:Y:S01]  /*0a30*/  LDG.E.CONSTANT R0, desc[UR8][R2.64] ;  /* 0x0000000802007981 */ /* 0x0000a2000c1e9900 */
[----:B------:R-:W-:-:S04]  /*0a40*/  UIADD3 UR4, UPT, UPT, UR4, 0x1, URZ ;  /* 0x0000000104047890 */ /* 0x000fc8000fffe0ff */
[----:B------:R-:W-:Y:S01]  /*0a50*/  UISETP.NE.AND UP1, UPT, UR4, URZ, UPT ;  /* 0x000000ff0400728c */ /* 0x000fe2000bf25270 */
[----:B0-----:R-:W-:-:S05]  /*0a60*/  IADD3 R2, P1, PT, R2, 0x4, RZ ;  /* 0x0000000402027810 */ /* 0x001fca0007f3e0ff */
[----:B------:R-:W-:Y:S01]  /*0a70*/  IMAD.X R3, RZ, RZ, R3, P1 ;  /* 0x000000ffff037224 */ /* 0x000fe200008e0603 */
[----:B--2---:R-:W-:-:S04]  /*0a80*/  FSETP.GT.AND P0, PT, |R0|, R9, PT ;  /* 0x000000090000720b */ /* 0x004fc80003f04200 */
[----:B------:R-:W-:Y:S01]  /*0a90*/  FSEL R9, |R0|, R9, P0 ;  /* 0x0000000900097208 */ /* 0x000fe20000000200 */
[----:B------:R-:W-:Y:S08]  /*0aa0*/  BRA.U UP1, `(.L_x_5) ;  /* 0xfffffffd01e07547 */ /* 0x000ff0000b83ffff */
.L_x_0:
[----:B------:R-:W-:Y:S01]  /*0ab0*/  FADD R6, R9, 9.9999997171806853657e-10 ;  /* 0x3089705f09067421 */ /* 0x000fe20000000000 */
[----:B------:R-:W-:Y:S01]  /*0ac0*/  UMOV UR4, 0x42fe0000 ;  /* 0x42fe000000047882 */ /* 0x000fe20000000000 */
[----:B------:R-:W-:Y:S01]  /*0ad0*/  BSSY.RECONVERGENT B0, `(.L_x_6) ;  /* 0x000000e000007945 */ /* 0x000fe20003800200 */
[----:B------:R-:W-:Y:S01]  /*0ae0*/  IMAD.U32 R7, RZ, RZ, UR4 ;  /* 0x00000004ff077e24 */ /* 0x000fe2000f8e00ff */
[----:B------:R-:W0:Y:S08]  /*0af0*/  MUFU.RCP R0, R6 ;  /* 0x0000000600007308 */ /* 0x000e300000001000 */
[----:B------:R-:W1:Y:S01]  /*0b00*/  FCHK P0, R7, R6 ;  /* 0x0000000607007302 */ /* 0x000e620000000000 */
[----:B0-----:R-:W-:-:S04]  /*0b10*/  FFMA R3, -R6, R0, 1 ;  /* 0x3f80000006037423 */ /* 0x001fc80000000100 */
[----:B------:R-:W-:-:S04]  /*0b20*/  FFMA R0, R0, R3, R0 ;  /* 0x0000000300007223 */ /* 0x000fc80000000000 */
[----:B------:R-:W-:-:S04]  /*0b30*/  FFMA R3, R0, 127, RZ ;  /* 0x42fe000000037823 */ /* 0x000fc800000000ff */
[----:B------:R-:W-:-:S04]  /*0b40*/  FFMA R2, -R6, R3, 127 ;  /* 0x42fe000006027423 */ /* 0x000fc80000000103 */
[----:B------:R-:W-:Y:S01]  /*0b50*/  FFMA R0, R0, R2, R3 ;  /* 0x0000000200007223 */ /* 0x000fe20000000003 */
[----:B-1----:R-:W-:Y:S06]  /*0b60*/  @!P0 BRA `(.L_x_7) ;  /* 0x0000000000108947 */ /* 0x002fec0003800000 */
[----:B------:R-:W-:Y:S01]  /*0b70*/  IMAD.MOV.U32 R3, RZ, RZ, R6 ;  /* 0x000000ffff037224 */ /* 0x000fe200078e0006 */
[----:B------:R-:W-:Y:S01]  /*0b80*/  MOV R2, 0xbb0 ;  /* 0x00000bb000027802 */ /* 0x000fe20000000f00 */
[----:B------:R-:W-:-:S07]  /*0b90*/  IMAD.MOV.U32 R0, RZ, RZ, 0x42fe0000 ;  /* 0x42fe0000ff007424 */ /* 0x000fce00078e00ff */
[----:B------:R-:W-:Y:S05]  /*0ba0*/  CALL.REL.NOINC `($__internal_0_$__cuda_sm3x_div_rn_noftz_f32_slowpath) ;  /* 0x0000001000907944 */ /* 0x000fea0003c00000 */
.L_x_7:
[----:B------:R-:W-:Y:S05]  /*0bb0*/  BSYNC.RECONVERGENT B0 ;  /* 0x0000000000007941 */ /* 0x000fea0003800200 */
.L_x_6:
[----:B------:R-:W0:Y:S01]  /*0bc0*/  LDC R12, c[0x0][0x3a4] ;  /* 0x0000e900ff0c7b82 */ /* 0x000e220000000800 */
[----:B------:R-:W-:Y:S01]  /*0bd0*/  IABS R10, R8 ;  /* 0x00000008000a7213 */ /* 0x000fe20000000000 */
[----:B------:R-:W-:Y:S01]  /*0be0*/  IMAD.MOV.U32 R13, RZ, RZ, RZ ;  /* 0x000000ffff0d7224 */ /* 0x000fe200078e00ff */
[----:B------:R-:W-:Y:S02]  /*0bf0*/  ISETP.GE.AND P1, PT, R8, RZ, PT ;  /* 0x000000ff0800720c */ /* 0x000fe40003f26270 */
[----:B0-----:R-:W-:Y:S02]  /*0c00*/  IABS R6, R12 ;  /* 0x0000000c00067213 */ /* 0x001fe40000000000 */
[----:B------:R-:W-:Y:S02]  /*0c10*/  ISETP.NE.AND P2, PT, R12, RZ, PT ;  /* 0x000000ff0c00720c */ /* 0x000fe40003f45270 */
[----:B------:R-:W0:Y:S08]  /*0c20*/  I2F.RP R7, R6 ;  /* 0x0000000600077306 */ /* 0x000e300000209400 */
[----:B0-----:R-:W0:Y:S02]  /*0c30*/  MUFU.RCP R7, R7 ;  /* 0x0000000700077308 */ /* 0x001e240000001000 */
[----:B0-----:R-:W-:-:S06]  /*0c40*/  VIADD R2, R7, 0xffffffe ;  /* 0x0ffffffe07027836 */ /* 0x001fcc0000000000 */
[----:B------:R0:W1:Y:S02]  /*0c50*/  F2I.FTZ.U32.TRUNC.NTZ R3, R2 ;  /* 0x0000000200037305 */ /* 0x000064000021f000 */
[----:B0-----:R-:W-:Y:S02]  /*0c60*/  IMAD.MOV.U32 R2, RZ, RZ, RZ ;  /* 0x000000ffff027224 */ /* 0x001fe400078e00ff */
[----:B-1----:R-:W-:-:S04]  /*0c70*/  IMAD.MOV R11, RZ, RZ, -R3 ;  /* 0x000000ffff0b7224 */ /* 0x002fc800078e0a03 */
[----:B------:R-:W-:-:S04]  /*0c80*/  IMAD R11, R11, R6, RZ ;  /* 0x000000060b0b7224 */ /* 0x000fc800078e02ff */
[----:B------:R-:W-:-:S04]  /*0c90*/  IMAD.HI.U32 R11, R3, R11, R2 ;  /* 0x0000000b030b7227 */ /* 0x000fc800078e0002 */
[----:B------:R-:W-:-:S04]  /*0ca0*/  IMAD.MOV.U32 R3, RZ, RZ, R10 ;  /* 0x000000ffff037224 */ /* 0x000fc800078e000a */
[----:B------:R-:W-:-:S04]  /*0cb0*/  IMAD.HI.U32 R11, R11, R3, RZ ;  /* 0x000000030b0b7227 */ /* 0x000fc800078e00ff */
[----:B------:R-:W-:-:S04]  /*0cc0*/  IMAD.MOV R11, RZ, RZ, -R11 ;  /* 0x000000ffff0b7224 */ /* 0x000fc800078e0a0b */
[----:B------:R-:W-:-:S05]  /*0cd0*/  IMAD R10, R6, R11, R3 ;  /* 0x0000000b060a7224 */ /* 0x000fca00078e0203 */
[----:B------:R-:W-:-:S13]  /*0ce0*/  ISETP.GT.U32.AND P0, PT, R6, R10, PT ;  /* 0x0000000a0600720c */ /* 0x000fda0003f04070 */
[----:B------:R-:W-:-:S05]  /*0cf0*/  @!P0 IMAD.IADD R10, R10, 0x1, -R6 ;  /* 0x000000010a0a8824 */ /* 0x000fca00078e0a06 */
[----:B------:R-:W-:-:S13]  /*0d00*/  ISETP.GT.U32.AND P0, PT, R6, R10, PT ;  /* 0x0000000a0600720c */ /* 0x000fda0003f04070 */
[----:B------:R-:W-:-:S04]  /*0d10*/  @!P0 IMAD.IADD R10, R10, 0x1, -R6 ;  /* 0x000000010a0a8824 */ /* 0x000fc800078e0a06 */
[----:B------:R-:W-:Y:S01]  /*0d20*/  @!P1 IMAD.MOV R10, RZ, RZ, -R10 ;  /* 0x000000ffff0a9224 */ /* 0x000fe200078e0a0a */
[----:B------:R-:W-:Y:S01]  /*0d30*/  @!P2 LOP3.LUT R10, RZ, R12, RZ, 0x33, !PT ;  /* 0x0000000cff0aa212 */ /* 0x000fe200078e33ff */
[----:B------:R-:W-:Y:S06]  /*0d40*/  BRA.U !UP0, `(.L_x_8) ;  /* 0x0000000d08d07547 */ /* 0x000fec000b800000 */
[----:B------:R-:W0:Y:S01]  /*0d50*/  LDCU UR4, c[0x0][0x3a0] ;  /* 0x00007400ff0477ac */ /* 0x000e220008000800 */
[----:B------:R-:W-:Y:S02]  /*0d60*/  IMAD.MOV.U32 R13, RZ, RZ, RZ ;  /* 0x000000ffff0d7224 */ /* 0x000fe400078e00ff */
[----:B------:R-:W-:Y:S01]  /*0d70*/  IMAD.MOV.U32 R11, RZ, RZ, RZ ;  /* 0x000000ffff0b7224 */ /* 0x000fe200078e00ff */
[----:B0-----:R-:W-:Y:S02]  /*0d80*/  UISETP.GE.U32.AND UP0, UPT, UR4, 0x8, UPT ;  /* 0x000000080400788c */ /* 0x001fe4000bf06070 */
[----:B------:R-:W-:Y:S01]  /*0d90*/  IMAD R10, R10, UR4, RZ ;  /* 0x000000040a0a7c24 */ /* 0x000fe2000f8e02ff */
[----:B------:R-:W-:-:S04]  /*0da0*/  ULOP3.LUT UR10, UR4, 0x7, URZ, 0xc0, !UPT ;  /* 0x00000007040a7892 */ /* 0x000fc8000f8ec0ff */
[----:B------:R-:W-:Y:S01]  /*0db0*/  SHF.R.S32.HI R24, RZ, 0x1f, R10 ;  /* 0x0000001fff187819 */ /* 0x000fe2000001140a */
[----:B------:R-:W-:Y:S01]  /*0dc0*/  UISETP.NE.AND UP1, UPT, UR10, URZ, UPT ;  /* 0x000000ff0a00728c */ /* 0x000fe2000bf25270 */
[----:B------:R-:W-:Y:S10]  /*0dd0*/  BRA.U !UP0, `(.L_x_9) ;  /* 0x0000000508e47547 */ /* 0x000ff4000b800000 */
[----:B------:R-:W0:Y:S01]  /*0de0*/  LDCU.64 UR6, c[0x0][0x388] ;  /* 0x00007100ff0677ac */ /* 0x000e220008000a00 */
[----:B------:R-:W-:Y:S01]  /*0df0*/  IADD3 R6, P0, PT, R4, 0x10, RZ ;  /* 0x0000001004067810 */ /* 0x000fe20007f1e0ff */
[----:B------:R-:W-:Y:S01]  /*0e00*/  IMAD.MOV.U32 R13, RZ, RZ, RZ ;  /* 0x000000ffff0d7224 */ /* 0x000fe200078e00ff */
[----:B------:R-:W-:-:S03]  /*0e10*/  ULOP3.LUT UR5, UR4, 0x7ffffff8, URZ, 0xc0, !UPT ;  /* 0x7ffffff804057892 */ /* 0x000fc6000f8ec0ff */
[----:B------:R-:W-:-:S03]  /*0e20*/  IMAD.X R7, RZ, RZ, R5, P0 ;  /* 0x000000ffff077224 */ /* 0x000fc600000e0605 */
[----:B------:R-:W-:Y:S01]  /*0e30*/  IMAD.U32 R11, RZ, RZ, UR5 ;  /* 0x00000005ff0b7e24 */ /* 0x000fe2000f8e00ff */
[----:B0-----:R-:W-:Y:S01]  /*0e40*/  IADD3 R2, P1, PT, R10, UR6, RZ ;  /* 0x000000060a027c10 */ /* 0x001fe2000ff3e0ff */
[----:B------:R-:W-:-:S03]  /*0e50*/  UIADD3 UR6, UPT, UPT, -UR5, URZ, URZ ;  /* 0x000000ff05067290 */ /* 0x000fc6000fffe1ff */
[----:B------:R-:W-:-:S04]  /*0e60*/  IADD3 R2, P2, PT, R2, 0x3, RZ ;  /* 0x0000000302027810 */ /* 0x000fc80007f5e0ff */
[----:B------:R-:W-:-:S09]  /*0e70*/  IADD3.X R3, PT, PT, RZ, UR7, R24, P2, P1 ;  /* 0x00000007ff037c10 */ /* 0x000fd200097e2418 */
.L_x_10:
[----:B------:R-:W2:Y:S04]  /*0e80*/  LDG.E.CONSTANT R17, desc[UR8][R6.64+-0x10] ;  /* 0xfffff00806117981 */ /* 0x000ea8000c1e9900 */
[----:B------:R-:W3:Y:S04]  /*0e90*/  LDG.E.CONSTANT R19, desc[UR8][R6.64+-0xc] ;  /* 0xfffff40806137981 */ /* 0x000ee8000c1e9900 */
[----:B------:R-:W4:Y:S04]  /*0ea0*/  LDG.E.U8.CONSTANT R15, desc[UR8][R2.64+-0x3] ;  /* 0xfffffd08020f7981 */ /* 0x000f28000c1e9100 */
[----:B------:R-:W5:Y:S04]  /*0eb0*/  LDG.E.U8.CONSTANT R14, desc[UR8][R2.64+-0x2] ;  /* 0xfffffe08020e7981 */ /* 0x000f68000c1e9100 */
[----:B------:R-:W5:Y:S04]  /*0ec0*/  LDG.E.CONSTANT R27, desc[UR8][R6.64+-0x8] ;  /* 0xfffff808061b7981 */ /* 0x000f68000c1e9900 */
[----:B------:R-:W5:Y:S01]  /*0ed0*/  LDG.E.CONSTANT R25, desc[UR8][R6.64+-0x4] ;  /* 0xfffffc0806197981 */ /* 0x000f62000c1e9900 */
[----:B------:R-:W-:-:S03]  /*0ee0*/  IMAD.MOV.U32 R12, RZ, RZ, 0x3f000000 ;  /* 0x3f000000ff0c7424 */ /* 0x000fc600078e00ff */
[----:B------:R-:W5:Y:S04]  /*0ef0*/  LDG.E.U8.CONSTANT R20, desc[UR8][R2.64+-0x1] ;  /* 0xffffff0802147981 */ /* 0x000f68000c1e9100 */
[----:B------:R-:W5:Y:S04]  /*0f00*/  LDG.E.CONSTANT R23, desc[UR8][R6.64] ;  /* 0x0000000806177981 */ /* 0x000f68000c1e9900 */
[----:B------:R-:W5:Y:S01]  /*0f10*/  LDG.E.CONSTANT R21, desc[UR8][R6.64+0x8] ;  /* 0x0000080806157981 */ /* 0x000f62000c1e9900 */
[-C--:B--2---:R-:W-:Y:S01]  /*0f20*/  FMUL R17, R17, R0.reuse ;  /* 0x0000000011117220 */ /* 0x084fe20000400000 */
[----:B---3--:R-:W-:-:S04]  /*0f30*/  FMUL R19, R19, R0 ;  /* 0x0000000013137220 */ /* 0x008fc80000400000 */
[C---:B------:R-:W-:Y:S02]  /*0f40*/  LOP3.LUT R16, R12.reuse, 0x80000000, R17, 0xb8, !PT ;  /* 0x800000000c107812 */ /* 0x040fe400078eb811 */
[----:B------:R-:W-:-:S03]  /*0f50*/  LOP3.LUT R18, R12, 0x80000000, R19, 0xb8, !PT ;  /* 0x800000000c127812 */ /* 0x000fc600078eb813 */
[----:B------:R-:W-:Y:S02]  /*0f60*/  FADD.RZ R16, R17, R16 ;  /* 0x0000001011107221 */ /* 0x000fe4000000c000 */
[----:B------:R-:W-:-:S04]  /*0f70*/  FADD.RZ R18, R19, R18 ;  /* 0x0000001213127221 */ /* 0x000fc8000000c000 */
[----:B------:R-:W0:Y:S01]  /*0f80*/  F2I.TRUNC.NTZ R16, R16 ;  /* 0x0000001000107305 */ /* 0x000e22000020f100 */
[----:B------:R-:W2:Y:S07]  /*0f90*/  LDG.E.CONSTANT R19, desc[UR8][R6.64+0x4] ;  /* 0x0000040806137981 */ /* 0x000eae000c1e9900 */
[----:B------:R-:W1:Y:S01]  /*0fa0*/  F2I.TRUNC.NTZ R18, R18 ;  /* 0x0000001200127305 */ /* 0x000e62000020f100 */
[----:B----4-:R-:W-:Y:S02]  /*0fb0*/  PRMT R17, R15, 0x8880, RZ ;  /* 0x000088800f117816 */ /* 0x010fe400000000ff */
[----:B-----5:R-:W-:-:S02]  /*0fc0*/  PRMT R22, R14, 0x8880, RZ ;  /* 0x000088800e167816 */ /* 0x020fc400000000ff */
[----:B0-----:R-:W-:Y:S01]  /*0fd0*/  VIMNMX R15, PT, PT, R16, 0x7f, PT ;  /* 0x0000007f100f7848 */ /* 0x001fe20003fe0100 */
[----:B------:R-:W-:Y:S02]  /*0fe0*/  IMAD.MOV.U32 R14, RZ, RZ, R17 ;  /* 0x000000ffff0e7224 */ /* 0x000fe400078e0011 */
[----:B------:R-:W-:Y:S01]  /*0ff0*/  IMAD.MOV.U32 R17, RZ, RZ, R22 ;  /* 0x000000ffff117224 */ /* 0x000fe200078e0016 */
[----:B------:R-:W-:Y:S02]  /*1000*/  VIMNMX R15, PT, PT, R15, -0x7f, !PT ;  /* 0xffffff810f0f7848 */ /* 0x000fe40007fe0100 */
[----:B-1----:R-:W-:-:S04]  /*1010*/  VIMNMX R16, PT, PT, R18, 0x7f, PT ;  /* 0x0000007f12107848 */ /* 0x002fc80003fe0100 */
[----:B------:R-:W-:Y:S01]  /*1020*/  VIMNMX R16, PT, PT, R16, -0x7f, !PT ;  /* 0xffffff8110107848 */ /* 0x000fe20007fe0100 */
[----:B------:R-:W-:Y:S02]  /*1030*/  IMAD R14, R15, R14, RZ ;  /* 0x0000000e0f0e7224 */ /* 0x000fe400078e02ff */
[----:B------:R-:W3:Y:S02]  /*1040*/  LDG.E.U8.CONSTANT R15, desc[UR8][R2.64] ;  /* 0x00000008020f7981 */ /* 0x000ee4000c1e9100 */
[----:B------:R-:W-:Y:S02]  /*1050*/  IMAD R18, R16, R17, RZ ;  /* 0x0000001110127224 */ /* 0x000fe400078e02ff */
[----:B------:R0:W4:Y:S04]  /*1060*/  LDG.E.CONSTANT R17, desc[UR8][R6.64+0xc] ;  /* 0x00000c0806117981 */ /* 0x000128000c1e9900 */
[----:B------:R-:W5:Y:S01]  /*1070*/  LDG.E.U8.CONSTANT R16, desc[UR8][R2.64+0x1] ;  /* 0x0000010802107981 */ /* 0x000f62000c1e9100 */
[----:B------:R-:W-:Y:S01]  /*1080*/  I2FP.F32.S32 R14, R14 ;  /* 0x0000000e000e7245 */ /* 0x000fe20000201400 */
[----:B------:R-:W-:Y:S01]  /*1090*/  FMUL R27, R27, R0 ;  /* 0x000000001b1b7220 */ /* 0x000fe20000400000 */
[----:B------:R-:W-:Y:S01]  /*10a0*/  I2FP.F32.S32 R18, R18 ;  /* 0x0000001200127245 */ /* 0x000fe20000201400 */
[----:B------:R-:W-:-:S02]  /*10b0*/  FMUL R25, R25, R0 ;  /* 0x0000000019197220 */ /* 0x000fc40000400000 */
[----:B------:R-:W-:Y:S01]  /*10c0*/  FADD R13, R14, R13 ;  /* 0x0000000d0e0d7221 */ /* 0x000fe20000000000 */
[C---:B------:R-:W-:Y:S01]  /*10d0*/  LOP3.LUT R22, R12.reuse, 0x80000000, R27, 0xb8, !PT ;  /* 0x800000000c167812 */ /* 0x040fe200078eb81b */
[----:B------:R-:W5:Y:S02]  /*10e0*/  LDG.E.U8.CONSTANT R14, desc[UR8][R2.64+0x2] ;  /* 0x00000208020e7981 */ /* 0x000f64000c1e9100 */
[----:B------:R-:W-:Y:S02]  /*10f0*/  FADD R13, R13, R18 ;  /* 0x000000120d0d7221 */ /* 0x000fe40000000000 */
[----:B------:R-:W5:Y:S01]  /*1100*/  LDG.E.U8.CONSTANT R18, desc[UR8][R2.64+0x3] ;  /* 0x0000030802127981 */ /* 0x000f62000c1e9100 */
[----:B------:R-:W-:Y:S01]  /*1110*/  FADD.RZ R26, R27, R22 ;  /* 0x000000161b1a7221 */ /* 0x000fe2000000c000 */
[----:B------:R-:W-:-:S05]  /*1120*/  LOP3.LUT R22, R12, 0x80000000, R25, 0xb8, !PT ;  /* 0x800000000c167812 */ /* 0x000fca00078eb819 */
[----:B------:R-:W-:Y:S02]  /*1130*/  FADD.RZ R25, R25, R22 ;  /* 0x0000001619197221 */ /* 0x000fe4000000c000 */
[----:B------:R1:W5:Y:S01]  /*1140*/  LDG.E.U8.CONSTANT R22, desc[UR8][R2.64+0x4] ;  /* 0x0000040802167981 */ /* 0x000362000c1e9100 */
[----:B------:R-:W0:Y:S01]  /*1150*/  F2I.TRUNC.NTZ R26, R26 ;  /* 0x0000001a001a7305 */ /* 0x000e22000020f100 */
[----:B------:R-:W-:Y:S01]  /*1160*/  PRMT R29, R20, 0x8880, RZ ;  /* 0x00008880141d7816 */ /* 0x000fe200000000ff */
[----:B------:R-:W-:Y:S01]  /*1170*/  FMUL R27, R23, R0 ;  /* 0x00000000171b7220 */ /* 0x000fe20000400000 */
[----:B0-----:R-:W-:-:S04]  /*1180*/  VIMNMX R20, PT, PT, R26, 0x7f, PT ;  /* 0x0000007f1a147848 */ /* 0x001fc80003fe0100 */
[----:B------:R-:W-:Y:S01]  /*1190*/  VIMNMX R20, PT, PT, R20, -0x7f, !PT ;  /* 0xffffff8114147848 */ /* 0x000fe20007fe0100 */
[----:B------:R-:W0:Y:S04]  /*11a0*/  F2I.TRUNC.NTZ R23, R25 ;  /* 0x0000001900177305 */ /* 0x000e28000020f100 */
[----:B------:R-:W-:Y:S01]  /*11b0*/  IMAD R20, R20, R29, RZ ;  /* 0x0000001d14147224 */ /* 0x000fe200078e02ff */
[----:B------:R-:W-:Y:S01]  /*11c0*/  LOP3.LUT R28, R12, 0x80000000, R27, 0xb8, !PT ;  /* 0x800000000c1c7812 */ /* 0x000fe200078eb81b */
[----:B------:R-:W-:Y:S01]  /*11d0*/  FMUL R21, R21, R0 ;  /* 0x0000000015157220 */ /* 0x000fe20000400000 */
[----:B0-----:R-:W-:-:S04]  /*11e0*/  VIMNMX R23, PT, PT, R23, 0x7f, PT ;  /* 0x0000007f17177848 */ /* 0x001fc80003fe0100 */
[----:B------:R-:W-:Y:S02]  /*11f0*/  VIMNMX R23, PT, PT, R23, -0x7f, !PT ;  /* 0xffffff8117177848 */ /* 0x000fe40007fe0100 */
[----:B------:R-:W-:-:S05]  /*1200*/  I2FP.F32.S32 R20, R20 ;  /* 0x0000001400147245 */ /* 0x000fca0000201400 */
[----:B------:R-:W-:Y:S01]  /*1210*/  FADD R13, R13, R20 ;  /* 0x000000140d0d7221 */ /* 0x000fe20000000000 */
[----:B------:R-:W-:-:S04]  /*1220*/  UIADD3 UR6, UPT, UPT, UR6, 0x8, URZ ;  /* 0x0000000806067890 */ /* 0x000fc8000fffe0ff */
[----:B------:R-:W-:Y:S01]  /*1230*/  UISETP.NE.AND UP0, UPT, UR6, URZ, UPT ;  /* 0x000000ff0600728c */ /* 0x000fe2000bf05270 */
[----:B------:R-:W-:Y:S02]  /*1240*/  IADD3 R6, P0, PT, R6, 0x20, RZ ;  /* 0x0000002006067810 */ /* 0x000fe40007f1e0ff */
[----:B-1----:R-:W-:-:S03]  /*1250*/  IADD3 R2, P1, PT, R2, 0x8, RZ ;  /* 0x0000000802027810 */ /* 0x002fc60007f3e0ff */
[----:B------:R-:W-:Y:S02]  /*1260*/  IMAD.X R7, RZ, RZ, R7, P0 ;  /* 0x000000ffff077224 */ /* 0x000fe400000e0607 */
[----:B------:R-:W-:Y:S02]  /*1270*/  IMAD.X R3, RZ, RZ, R3, P1 ;  /* 0x000000ffff037224 */ /* 0x000fe400008e0603 */
[----:B--2---:R-:W-:Y:S01]  /*1280*/  FMUL R29, R19, R0 ;  /* 0x00000000131d7220 */ /* 0x004fe20000400000 */
[----:B------:R-:W-:-:S04]  /*1290*/  FADD.RZ R19, R27, R28 ;  /* 0x0000001c1b137221 */ /* 0x000fc8000000c000 */
[C---:B------:R-:W-:Y:S02]  /*12a0*/  LOP3.LUT R26, R12.reuse, 0x80000000, R29, 0xb8, !PT ;  /* 0x800000000c1a7812 */ /* 0x040fe400078eb81d */
[----:B------:R-:W-:-:S03]  /*12b0*/  LOP3.LUT R28, R12, 0x80000000, R21, 0xb8, !PT ;  /* 0x800000000c1c7812 */ /* 0x000fc600078eb815 */
[----:B------:R-:W-:Y:S01]  /*12c0*/  FADD.RZ R29, R29, R26 ;  /* 0x0000001a1d1d7221 */ /* 0x000fe2000000c000 */
[----:B------:R-:W0:Y:S01]  /*12d0*/  F2I.TRUNC.NTZ R19, R19 ;  /* 0x0000001300137305 */ /* 0x000e22000020f100 */
[----:B------:R-:W-:Y:S01]  /*12e0*/  FADD.RZ R25, R21, R28 ;  /* 0x0000001c15197221 */ /* 0x000fe2000000c000 */
[----:B---3--:R-:W-:Y:S01]  /*12f0*/  PRMT R26, R15, 0x8880, RZ ;  /* 0x000088800f1a7816 */ /* 0x008fe200000000ff */
[----:B----4-:R-:W-:-:S05]  /*1300*/  FMUL R17, R17, R0 ;  /* 0x0000000011117220 */ /* 0x010fca0000400000 */
[----:B------:R-:W1:Y:S01]  /*1310*/  F2I.TRUNC.NTZ R15, R29 ;  /* 0x0000001d000f7305 */ /* 0x000e62000020f100 */
[----:B-----5:R-:W-:Y:S01]  /*1320*/  PRMT R27, R16, 0x8880, RZ ;  /* 0x00008880101b7816 */ /* 0x020fe200000000ff */
[----:B------:R-:W-:Y:S01]  /*1330*/  IMAD.MOV.U32 R16, RZ, RZ, R26 ;  /* 0x000000ffff107224 */ /* 0x000fe200078e001a */
[----:B------:R-:W-:-:S05]  /*1340*/  LOP3.LUT R26, R12, 0x80000000, R17, 0xb8, !PT ;  /* 0x800000000c1a7812 */ /* 0x000fca00078eb811 */
[----:B------:R-:W2:Y:S01]  /*1350*/  F2I.TRUNC.NTZ R12, R25 ;  /* 0x00000019000c7305 */ /* 0x000ea2000020f100 */
[----:B------:R-:W-:Y:S01]  /*1360*/  FADD.RZ R26, R17, R26 ;  /* 0x0000001a111a7221 */ /* 0x000fe2000000c000 */
[----:B------:R-:W-:Y:S01]  /*1370*/  IMAD R23, R23, R16, RZ ;  /* 0x0000001017177224 */ /* 0x000fe200078e02ff */
[----:B0-----:R-:W-:-:S05]  /*1380*/  VIMNMX R19, PT, PT, R19, 0x7f, PT ;  /* 0x0000007f13137848 */ /* 0x001fca0003fe0100 */
[----:B------:R-:W0:Y:S01]  /*1390*/  F2I.TRUNC.NTZ R16, R26 ;  /* 0x0000001a00107305 */ /* 0x000e22000020f100 */
[----:B------:R-:W-:Y:S01]  /*13a0*/  PRMT R17, R14, 0x8880, RZ ;  /* 0x000088800e117816 */ /* 0x000fe200000000ff */
[----:B------:R-:W-:Y:S01]  /*13b0*/  IMAD.MOV.U32 R21, RZ, RZ, R27 ;  /* 0x000000ffff157224 */ /* 0x000fe200078e001b */
[----:B------:R-:W-:Y:S02]  /*13c0*/  VIMNMX R28, PT, PT, R19, -0x7f, !PT ;  /* 0xffffff81131c7848 */ /* 0x000fe40007fe0100 */
[----:B-1----:R-:W-:Y:S02]  /*13d0*/  VIMNMX R15, PT, PT, R15, 0x7f, PT ;  /* 0x0000007f0f0f7848 */ /* 0x002fe40003fe0100 */
[----:B------:R-:W-:Y:S01]  /*13e0*/  PRMT R19, R18, 0x8880, RZ ;  /* 0x0000888012137816 */ /* 0x000fe200000000ff */
[----:B------:R-:W-:Y:S01]  /*13f0*/  IMAD.MOV.U32 R18, RZ, RZ, R17 ;  /* 0x000000ffff127224 */ /* 0x000fe200078e0011 */
[----:B------:R-:W-:Y:S02]  /*1400*/  I2FP.F32.S32 R14, R23 ;  /* 0x00000017000e7245 */ /* 0x000fe40000201400 */
[----:B--2---:R-:W-:Y:S01]  /*1410*/  VIMNMX R17, PT, PT, R12, 0x7f, PT ;  /* 0x0000007f0c117848 */ /* 0x004fe20003fe0100 */
[----:B------:R-:W-:Y:S01]  /*1420*/  IMAD R21, R28, R21, RZ ;  /* 0x000000151c157224 */ /* 0x000fe200078e02ff */
[----:B------:R-:W-:Y:S01]  /*1430*/  VIMNMX R15, PT, PT, R15, -0x7f, !PT ;  /* 0xffffff810f0f7848 */ /* 0x000fe20007fe0100 */
[----:B------:R-:W-:Y:S01]  /*1440*/  FADD R13, R13, R14 ;  /* 0x0000000e0d0d7221 */ /* 0x000fe20000000000 */
[----:B------:R-:W-:Y:S01]  /*1450*/  VIMNMX R17, PT, PT, R17, -0x7f, !PT ;  /* 0xffffff8111117848 */ /* 0x000fe20007fe0100 */
[----:B------:R-:W-:Y:S01]  /*1460*/  IMAD.MOV.U32 R14, RZ, RZ, R19 ;  /* 0x000000ffff0e7224 */ /* 0x000fe200078e0013 */
[----:B------:R-:W-:Y:S01]  /*1470*/  PRMT R22, R22, 0x8880, RZ ;  /* 0x0000888016167816 */ /* 0x000fe200000000ff */
[----:B------:R-:W-:Y:S01]  /*1480*/  IMAD R15, R15, R18, RZ ;  /* 0x000000120f0f7224 */ /* 0x000fe200078e02ff */
[----:B0-----:R-:W-:-:S02]  /*1490*/  VIMNMX R16, PT, PT, R16, 0x7f, PT ;  /* 0x0000007f10107848 */ /* 0x001fc40003fe0100 */
[----:B------:R-:W-:Y:S01]  /*14a0*/  I2FP.F32.S32 R12, R21 ;  /* 0x00000015000c7245 */ /* 0x000fe20000201400 */
[----:B------:R-:W-:Y:S01]  /*14b0*/  IMAD R14, R17, R14, RZ ;  /* 0x0000000e110e7224 */ /* 0x000fe200078e02ff */
[----:B------:R-:W-:Y:S01]  /*14c0*/  VIMNMX R16, PT, PT, R16, -0x7f, !PT ;  /* 0xffffff8110107848 */ /* 0x000fe20007fe0100 */
[----:B------:R-:W-:Y:S01]  /*14d0*/  IMAD.MOV.U32 R17, RZ, RZ, R22 ;  /* 0x000000ffff117224 */ /* 0x000fe200078e0016 */
[----:B------:R-:W-:Y:S01]  /*14e0*/  I2FP.F32.S32 R15, R15 ;  /* 0x0000000f000f7245 */ /* 0x000fe20000201400 */
[----:B------:R-:W-:Y:S01]  /*14f0*/  FADD R12, R13, R12 ;  /* 0x0000000c0d0c7221 */ /* 0x000fe20000000000 */
[----:B------:R-:W-:Y:S01]  /*1500*/  I2FP.F32.S32 R13, R14 ;  /* 0x0000000e000d7245 */ /* 0x000fe20000201400 */
[----:B------:R-:W-:Y:S02]  /*1510*/  IMAD R16, R16, R17, RZ ;  /* 0x0000001110107224 */ /* 0x000fe400078e02ff */
[----:B------:R-:W-:-:S03]  /*1520*/  FADD R12, R12, R15 ;  /* 0x0000000f0c0c7221 */ /* 0x000fc60000000000 */
[----:B------:R-:W-:Y:S01]  /*1530*/  I2FP.F32.S32 R16, R16 ;  /* 0x0000001000107245 */ /* 0x000fe20000201400 */
[----:B------:R-:W-:-:S04]  /*1540*/  FADD R13, R12, R13 ;  /* 0x0000000d0c0d7221 */ /* 0x000fc80000000000 */
[----:B------:R-:W-:Y:S01]  /*1550*/  FADD R13, R13, R16 ;  /* 0x000000100d0d7221 */ /* 0x000fe20000000000 */
[----:B------:R-:W-:Y:S06]  /*1560*/  BRA.U UP0, `(.L_x_10) ;  /* 0xfffffff900447547 */ /* 0x000fec000b83ffff */
.L_x_9:
[----:B------:R-:W-:Y:S05]  /*1570*/  BRA.U !UP1, `(.L_x_8) ;  /* 0x0000000509c47547 */ /* 0x000fea000b800000 */
[----:B------:R-:W-:Y:S02]  /*1580*/  UISETP.GE.U32.AND UP0, UPT, UR10, 0x4, UPT ;  /* 0x000000040a00788c */ /* 0x000fe4000bf06070 */
[----:B------:R-:W-:-:S04]  /*1590*/  ULOP3.LUT UR5, UR4, 0x3, URZ, 0xc0, !UPT ;  /* 0x0000000304057892 */ /* 0x000fc8000f8ec0ff */
[----:B------:R-:W-:-:S03]  /*15a0*/  UISETP.NE.AND UP1, UPT, UR5, URZ, UPT ;  /* 0x000000ff0500728c */ /* 0x000fc6000bf25270 */
[----:B------:R-:W-:Y:S08]  /*15b0*/  BRA.U !UP0, `(.L_x_11) ;  /* 0x0000000108e07547 */ /* 0x000ff0000b800000 */
[C---:B------:R-:W-:Y:S01]  /*15c0*/  IMAD.WIDE.U32 R16, R11.reuse, 0x4, R4 ;  /* 0x000000040b107825 */ /* 0x040fe200078e0004 */
[----:B------:R-:W0:Y:S04]  /*15d0*/  LDCU.64 UR6, c[0x0][0x388] ;  /* 0x00007100ff0677ac */ /* 0x000e280008000a00 */
[----:B------:R-:W2:Y:S04]  /*15e0*/  LDG.E.CONSTANT R15, desc[UR8][R16.64] ;  /* 0x00000008100f7981 */ /* 0x000ea8000c1e9900 */
[----:B------:R-:W3:Y:S04]  /*15f0*/  LDG.E.CONSTANT R19, desc[UR8][R16.64+0x4] ;  /* 0x0000040810137981 */ /* 0x000ee8000c1e9900 */
[----:B------:R-:W4:Y:S04]  /*1600*/  LDG.E.CONSTANT R21, desc[UR8][R16.64+0x8] ;  /* 0x0000080810157981 */ /* 0x000f28000c1e9900 */
[----:B------:R1:W5:Y:S01]  /*1610*/  LDG.E.CONSTANT R23, desc[UR8][R16.64+0xc] ;  /* 0x00000c0810177981 */ /* 0x000362000c1e9900 */
[----:B0-----:R-:W-:-:S04]  /*1620*/  IADD3 R6, P0, P1, R11, UR6, R10 ;  /* 0x000000060b067c10 */ /* 0x001fc8000f91e00a */
[----:B------:R-:W-:-:S05]  /*1630*/  IADD3.X R7, PT, PT, RZ, UR7, R24, P0, P1 ;  /* 0x00000007ff077c10 */ /* 0x000fca00087e2418 */
[----:B------:R-:W5:Y:S04]  /*1640*/  LDG.E.U8.CONSTANT R14, desc[UR8][R6.64] ;  /* 0x00000008060e7981 */ /* 0x000f68000c1e9100 */
[----:B------:R-:W5:Y:S04]  /*1650*/  LDG.E.U8.CONSTANT R12, desc[UR8][R6.64+0x1] ;  /* 0x00000108060c7981 */ /* 0x000f68000c1e9100 */
[----:B------:R-:W5:Y:S04]  /*1660*/  LDG.E.U8.CONSTANT R2, desc[UR8][R6.64+0x2] ;  /* 0x0000020806027981 */ /* 0x000f68000c1e9100 */
[----:B------:R0:W5:Y:S01]  /*1670*/  LDG.E.U8.CONSTANT R3, desc[UR8][R6.64+0x3] ;  /* 0x0000030806037981 */ /* 0x000162000c1e9100 */
[----:B------:R-:W-:-:S02]  /*1680*/  IMAD.MOV.U32 R22, RZ, RZ, 0x3f000000 ;  /* 0x3f000000ff167424 */ /* 0x000fc400078e00ff */
[----:B------:R-:W-:Y:S02]  /*1690*/  VIADD R11, R11, 0x4 ;  /* 0x000000040b0b7836 */ /* 0x000fe40000000000 */
[-C--:B--2---:R-:W-:Y:S01]  /*16a0*/  FMUL R15, R15, R0.reuse ;  /* 0x000000000f0f7220 */ /* 0x084fe20000400000 */
[----:B---3--:R-:W-:-:S04]  /*16b0*/  FMUL R19, R19, R0 ;  /* 0x0000000013137220 */ /* 0x008fc80000400000 */
[C---:B------:R-:W-:Y:S01]  /*16c0*/  LOP3.LUT R18, R22.reuse, 0x80000000, R15, 0xb8, !PT ;  /* 0x8000000016127812 */ /* 0x040fe200078eb80f */
[----:B----4-:R-:W-:Y:S01]  /*16d0*/  FMUL R21, R21, R0 ;  /* 0x0000000015157220 */ /* 0x010fe20000400000 */
[----:B-1----:R-:W-:-:S03]  /*16e0*/  LOP3.LUT R16, R22, 0x80000000, R19, 0xb8, !PT ;  /* 0x8000000016107812 */ /* 0x002fc600078eb813 */
[----:B------:R-:W-:Y:S01]  /*16f0*/  FADD.RZ R18, R15, R18 ;  /* 0x000000120f127221 */ /* 0x000fe2000000c000 */
[----:B-----5:R-:W-:Y:S01]  /*1700*/  FMUL R23, R23, R0 ;  /* 0x0000000017177220 */ /* 0x020fe20000400000 */
[----:B------:R-:W-:Y:S01]  /*1710*/  LOP3.LUT R20, R22, 0x80000000, R21, 0xb8, !PT ;  /* 0x8000000016147812 */ /* 0x000fe200078eb815 */
[----:B------:R-:W-:-:S03]  /*1720*/  FADD.RZ R16, R19, R16 ;  /* 0x0000001013107221 */ /* 0x000fc6000000c000 */
[----:B------:R-:W1:Y:S01]  /*1730*/  F2I.TRUNC.NTZ R18, R18 ;  /* 0x0000001200127305 */ /* 0x000e62000020f100 */
[----:B------:R-:W-:Y:S01]  /*1740*/  LOP3.LUT R22, R22, 0x80000000, R23, 0xb8, !PT ;  /* 0x8000000016167812 */ /* 0x000fe200078eb817 */
[----:B------:R-:W-:-:S04]  /*1750*/  FADD.RZ R20, R21, R20 ;  /* 0x0000001415147221 */ /* 0x000fc8000000c000 */
[----:B------:R-:W-:Y:S01]  /*1760*/  FADD.RZ R22, R23, R22 ;  /* 0x0000001617167221 */ /* 0x000fe2000000c000 */
[----:B------:R-:W-:Y:S01]  /*1770*/  PRMT R14, R14, 0x8880, RZ ;  /* 0x000088800e0e7816 */ /* 0x000fe200000000ff */
[----:B0-----:R-:W0:Y:S01]  /*1780*/  F2I.TRUNC.NTZ R6, R16 ;  /* 0x0000001000067305 */ /* 0x001e22000020f100 */
[----:B------:R-:W-:Y:S02]  /*1790*/  PRMT R15, R12, 0x8880, RZ ;  /* 0x000088800c0f7816 */ /* 0x000fe400000000ff */
[----:B-1----:R-:W-:-:S05]  /*17a0*/  VIMNMX R7, PT, PT, R18, 0x7f, PT ;  /* 0x0000007f12077848 */ /* 0x002fca0003fe0100 */
[----:B------:R-:W1:Y:S01]  /*17b0*/  F2I.TRUNC.NTZ R20, R20 ;  /* 0x0000001400147305 */ /* 0x000e62000020f100 */
[----:B------:R-:W-:Y:S02]  /*17c0*/  PRMT R2, R2, 0x8880, RZ ;  /* 0x0000888002027816 */ /* 0x000fe400000000ff */
[----:B------:R-:W-:Y:S02]  /*17d0*/  VIMNMX R7, PT, PT, R7, -0x7f, !PT ;  /* 0xffffff8107077848 */ /* 0x000fe40007fe0100 */
[----:B------:R-:W-:Y:S01]  /*17e0*/  PRMT R12, R3, 0x8880, RZ ;  /* 0x00008880030c7816 */ /* 0x000fe200000000ff */
[----:B------:R-:W-:Y:S01]  /*17f0*/  IMAD.MOV.U32 R3, RZ, RZ, R2 ;  /* 0x000000ffff037224 */ /* 0x000fe200078e0002 */
[----:B0-----:R-:W-:Y:S01]  /*1800*/  VIMNMX R6, PT, PT, R6, 0x7f, PT ;  /* 0x0000007f06067848 */ /* 0x001fe20003fe0100 */
[----:B------:R-:W0:Y:S01]  /*1810*/  F2I.TRUNC.NTZ R22, R22 ;  /* 0x0000001600167305 */ /* 0x000e22000020f100 */
[----:B------:R-:W-:Y:S02]  /*1820*/  IMAD R7, R7, R14, RZ ;  /* 0x0000000e07077224 */ /* 0x000fe400078e02ff */
[----:B------:R-:W-:-:S03]  /*1830*/  VIMNMX R6, PT, PT, R6, -0x7f, !PT ;  /* 0xffffff8106067848 */ /* 0x000fc60007fe0100 */
[----:B------:R-:W-:Y:S01]  /*1840*/  I2FP.F32.S32 R2, R7 ;  /* 0x0000000700027245 */ /* 0x000fe20000201400 */
[----:B------:R-:W-:Y:S01]  /*1850*/  IMAD.MOV.U32 R7, RZ, RZ, R12 ;  /* 0x000000ffff077224 */ /* 0x000fe200078e000c */
[----:B-1----:R-:W-:Y:S01]  /*1860*/  VIMNMX R20, PT, PT, R20, 0x7f, PT ;  /* 0x0000007f14147848 */ /* 0x002fe20003fe0100 */
[----:B------:R-:W-:Y:S02]  /*1870*/  IMAD R6, R6, R15, RZ ;  /* 0x0000000f06067224 */ /* 0x000fe400078e02ff */
[----:B------:R-:W-:Y:S01]  /*1880*/  FADD R2, R13, R2 ;  /* 0x000000020d027221 */ /* 0x000fe20000000000 */
[----:B------:R-:W-:Y:S02]  /*1890*/  VIMNMX R20, PT, PT, R20, -0x7f, !PT ;  /* 0xffffff8114147848 */ /* 0x000fe40007fe0100 */
[----:B0-----:R-:W-:-:S03]  /*18a0*/  VIMNMX R22, PT, PT, R22, 0x7f, PT ;  /* 0x0000007f16167848 */ /* 0x001fc60003fe0100 */
[----:B------:R-:W-:Y:S01]  /*18b0*/  IMAD R20, R20, R3, RZ ;  /* 0x0000000314147224 */ /* 0x000fe200078e02ff */
[----:B------:R-:W-:Y:S02]  /*18c0*/  I2FP.F32.S32 R3, R6 ;  /* 0x0000000600037245 */ /* 0x000fe40000201400 */
[----:B------:R-:W-:-:S03]  /*18d0*/  VIMNMX R22, PT, PT, R22, -0x7f, !PT ;  /* 0xffffff8116167848 */ /* 0x000fc60007fe0100 */
[----:B------:R-:W-:Y:S02]  /*18e0*/  FADD R2, R2, R3 ;  /* 0x0000000302027221 */ /* 0x000fe40000000000 */
[----:B------:R-:W-:Y:S01]  /*18f0*/  IMAD R22, R22, R7, RZ ;  /* 0x0000000716167224 */ /* 0x000fe200078e02ff */
[----:B------:R-:W-:-:S04]  /*1900*/  I2FP.F32.S32 R7, R20 ;  /* 0x0000001400077245 */ /* 0x000fc80000201400 */
[----:B------:R-:W-:Y:S01]  /*1910*/  I2FP.F32.S32 R13, R22 ;  /* 0x00000016000d7245 */ /* 0x000fe20000201400 */
[----:B------:R-:W-:-:S04]  /*1920*/  FADD R2, R2, R7 ;  /* 0x0000000702027221 */ /* 0x000fc80000000000 */
[----:B------:R-:W-:-:S07]  /*1930*/  FADD R13, R2, R13 ;  /* 0x0000000d020d7221 */ /* 0x000fce0000000000 */
.L_x_11:
[----:B------:R-:W-:Y:S05]  /*1940*/  BRA.U !UP1, `(.L_x_8) ;  /* 0x0000000109d07547 */ /* 0x000fea000b800000 */
[----:B------:R-:W-:Y:S02]  /*1950*/  UISETP.NE.AND UP0, UPT, UR5, 0x1, UPT ;  /* 0x000000010500788c */ /* 0x000fe4000bf05270 */
[----:B------:R-:W-:-:S04]  /*1960*/  ULOP3.LUT UR4, UR4, 0x1, URZ, 0xc0, !UPT ;  /* 0x0000000104047892 */ /* 0x000fc8000f8ec0ff */
[----:B------:R-:W-:-:S03]  /*1970*/  UISETP.NE.U32.AND UP1, UPT, UR4, 0x1, UPT ;  /* 0x000000010400788c */ /* 0x000fc6000bf25070 */
[----:B------:R-:W-:Y:S08]  /*1980*/  BRA.U !UP0, `(.L_x_12) ;  /* 0x0000000108787547 */ /* 0x000ff0000b800000 */
[C---:B------:R-:W-:Y:S01]  /*1990*/  IMAD.WIDE.U32 R2, R11.reuse, 0x4, R4 ;  /* 0x000000040b027825 */ /* 0x040fe200078e0004 */
[----:B------:R-:W0:Y:S04]  /*19a0*/  LDCU.64 UR4, c[0x0][0x388] ;  /* 0x00007100ff0477ac */ /* 0x000e280008000a00 */
[----:B------:R-:W2:Y:S04]  /*19b0*/  LDG.E.CONSTANT R15, desc[UR8][R2.64] ;  /* 0x00000008020f7981 */ /* 0x000ea8000c1e9900 */
[----:B------:R-:W3:Y:S01]  /*19c0*/  LDG.E.CONSTANT R17, desc[UR8][R2.64+0x4] ;  /* 0x0000040802117981 */ /* 0x000ee2000c1e9900 */
[----:B0-----:R-:W-:-:S04]  /*19d0*/  IADD3 R6, P0, P1, R11, UR4, R10 ;  /* 0x000000040b067c10 */ /* 0x001fc8000f91e00a */
[----:B------:R-:W-:-:S05]  /*19e0*/  IADD3.X R7, PT, PT, RZ, UR5, R24, P0, P1 ;  /* 0x00000005ff077c10 */ /* 0x000fca00087e2418 */
[----:B------:R-:W4:Y:S04]  /*19f0*/  LDG.E.U8.CONSTANT R16, desc[UR8][R6.64] ;  /* 0x0000000806107981 */ /* 0x000f28000c1e9100 */
[----:B------:R-:W5:Y:S01]  /*1a00*/  LDG.E.U8.CONSTANT R18, desc[UR8][R6.64+0x1] ;  /* 0x0000010806127981 */ /* 0x000f62000c1e9100 */
[----:B------:R-:W-:Y:S02]  /*1a10*/  IMAD.MOV.U32 R12, RZ, RZ, 0x3f000000 ;  /* 0x3f000000ff0c7424 */ /* 0x000fe400078e00ff */
[----:B------:R-:W-:Y:S02]  /*1a20*/  VIADD R11, R11, 0x2 ;  /* 0x000000020b0b7836 */ /* 0x000fe40000000000 */
[-C--:B--2---:R-:W-:Y:S01]  /*1a30*/  FMUL R15, R15, R0.reuse ;  /* 0x000000000f0f7220 */ /* 0x084fe20000400000 */
[----:B---3--:R-:W-:-:S04]  /*1a40*/  FMUL R17, R17, R0 ;  /* 0x0000000011117220 */ /* 0x008fc80000400000 */
[C---:B------:R-:W-:Y:S02]  /*1a50*/  LOP3.LUT R14, R12.reuse, 0x80000000, R15, 0xb8, !PT ;  /* 0x800000000c0e7812 */ /* 0x040fe400078eb80f */
[----:B------:R-:W-:-:S03]  /*1a60*/  LOP3.LUT R12, R12, 0x80000000, R17, 0xb8, !PT ;  /* 0x800000000c0c7812 */ /* 0x000fc600078eb811 */
[----:B------:R-:W-:Y:S02]  /*1a70*/  FADD.RZ R14, R15, R14 ;  /* 0x0000000e0f0e7221 */ /* 0x000fe4000000c000 */
[----:B------:R-:W-:-:S04]  /*1a80*/  FADD.RZ R12, R17, R12 ;  /* 0x0000000c110c7221 */ /* 0x000fc8000000c000 */
[----:B------:R-:W0:Y:S01]  /*1a90*/  F2I.TRUNC.NTZ R14, R14 ;  /* 0x0000000e000e7305 */ /* 0x000e22000020f100 */
[----:B----4-:R-:W-:-:S07]  /*1aa0*/  PRMT R3, R16, 0x8880, RZ ;  /* 0x0000888010037816 */ /* 0x010fce00000000ff */
[----:B------:R-:W1:Y:S01]  /*1ab0*/  F2I.TRUNC.NTZ R12, R12 ;  /* 0x0000000c000c7305 */ /* 0x000e62000020f100 */
[----:B-----5:R-:W-:Y:S02]  /*1ac0*/  PRMT R7, R18, 0x8880, RZ ;  /* 0x0000888012077816 */ /* 0x020fe400000000ff */
[----:B0-----:R-:W-:-:S04]  /*1ad0*/  VIMNMX R2, PT, PT, R14, 0x7f, PT ;  /* 0x0000007f0e027848 */ /* 0x001fc80003fe0100 */
[----:B------:R-:W-:Y:S02]  /*1ae0*/  VIMNMX R2, PT, PT, R2, -0x7f, !PT ;  /* 0xffffff8102027848 */ /* 0x000fe40007fe0100 */
[----:B-1----:R-:W-:-:S03]  /*1af0*/  VIMNMX R6, PT, PT, R12, 0x7f, PT ;  /* 0x0000007f0c067848 */ /* 0x002fc60003fe0100 */
[----:B------:R-:W-:Y:S01]  /*1b00*/  IMAD R2, R2, R3, RZ ;  /* 0x0000000302027224 */ /* 0x000fe200078e02ff */
[----:B------:R-:W-:-:S04]  /*1b10*/  VIMNMX R6, PT, PT, R6, -0x7f, !PT ;  /* 0xffffff8106067848 */ /* 0x000fc80007fe0100 */
[----:B------:R-:W-:Y:S01]  /*1b20*/  I2FP.F32.S32 R2, R2 ;  /* 0x0000000200027245 */ /* 0x000fe20000201400 */
[----:B------:R-:W-:-:S04]  /*1b30*/  IMAD R6, R6, R7, RZ ;  /* 0x0000000706067224 */ /* 0x000fc800078e02ff */
[----:B------:R-:W-:Y:S01]  /*1b40*/  FADD R2, R13, R2 ;  /* 0x000000020d027221 */ /* 0x000fe20000000000 */
[----:B------:R-:W-:-:S05]  /*1b50*/  I2FP.F32.S32 R3, R6 ;  /* 0x0000000600037245 */ /* 0x000fca0000201400 */
[----:B------:R-:W-:-:S07]  /*1b60*/  FADD R13, R2, R3 ;  /* 0x00000003020d7221 */ /* 0x000fce0000000000 */
.L_x_12:
[----:B------:R-:W-:Y:S05]  /*1b70*/  BRA.U UP1, `(.L_x_8) ;  /* 0x0000000101447547 */ /* 0x000fea000b800000 */
[C---:B------:R-:W-:Y:S01]  /*1b80*/  IMAD.WIDE.U32 R4, R11.reuse, 0x4, R4 ;  /* 0x000000040b047825 */ /* 0x040fe200078e0004 */
[----:B------:R-:W0:Y:S05]  /*1b90*/  LDCU.64 UR4, c[0x0][0x388] ;  /* 0x00007100ff0477ac */ /* 0x000e2a0008000a00 */
[----:B------:R-:W2:Y:S01]  /*1ba0*/  LDG.E.CONSTANT R5, desc[UR8][R4.64] ;  /* 0x0000000804057981 */ /* 0x000ea2000c1e9900 */
[----:B0-----:R-:W-:-:S04]  /*1bb0*/  IADD3 R10, P0, P1, R11, UR4, R10 ;  /* 0x000000040b0a7c10 */ /* 0x001fc8000f91e00a */
[----:B------:R-:W-:-:S05]  /*1bc0*/  IADD3.X R11, PT, PT, RZ, UR5, R24, P0, P1 ;  /* 0x00000005ff0b7c10 */ /* 0x000fca00087e2418 */
[----:B------:R-:W3:Y:S01]  /*1bd0*/  LDG.E.U8.CONSTANT R10, desc[UR8][R10.64] ;  /* 0x000000080a0a7981 */ /* 0x000ee2000c1e9100 */
[----:B------:R-:W-:Y:S02]  /*1be0*/  IMAD.MOV.U32 R3, RZ, RZ, 0x3f000000 ;  /* 0x3f000000ff037424 */ /* 0x000fe400078e00ff */
[----:B--2---:R-:W-:-:S05]  /*1bf0*/  FMUL R0, R5, R0 ;  /* 0x0000000005007220 */ /* 0x004fca0000400000 */
[----:B------:R-:W-:-:S05]  /*1c00*/  LOP3.LUT R3, R3, 0x80000000, R0, 0xb8, !PT ;  /* 0x8000000003037812 */ /* 0x000fca00078eb800 */
[----:B------:R-:W-:-:S06]  /*1c10*/  FADD.RZ R3, R0, R3 ;  /* 0x0000000300037221 */ /* 0x000fcc000000c000 */
[----:B------:R-:W0:Y:S01]  /*1c20*/  F2I.TRUNC.NTZ R3, R3 ;  /* 0x0000000300037305 */ /* 0x000e22000020f100 */
[----:B---3--:R-:W-:Y:S02]  /*1c30*/  PRMT R5, R10, 0x8880, RZ ;  /* 0x000088800a057816 */ /* 0x008fe400000000ff */
[----:B0-----:R-:W-:-:S04]  /*1c40*/  VIMNMX R0, PT, PT, R3, 0x7f, PT ;  /* 0x0000007f03007848 */ /* 0x001fc80003fe0100 */
[----:B------:R-:W-:-:S05]  /*1c50*/  VIMNMX R0, PT, PT, R0, -0x7f, !PT ;  /* 0xffffff8100007848 */ /* 0x000fca0007fe0100 */
[----:B------:R-:W-:-:S05]  /*1c60*/  IMAD R0, R0, R5, RZ ;  /* 0x0000000500007224 */ /* 0x000fca00078e02ff */
[----:B------:R-:W-:-:S05]  /*1c70*/  I2FP.F32.S32 R0, R0 ;  /* 0x0000000000007245 */ /* 0x000fca0000201400 */
[----:B------:R-:W-:-:S07]  /*1c80*/  FADD R13, R13, R0 ;  /* 0x000000000d0d7221 */ /* 0x000fce0000000000 */
.L_x_8:
[----:B------:R-:W-:Y:S01]  /*1c90*/  IMAD.MOV.U32 R0, RZ, RZ, 0x42fe0000 ;  /* 0x42fe0000ff007424 */ /* 0x000fe200078e00ff */
[----:B------:R-:W0:Y:S01]  /*1ca0*/  FCHK P0, R9, 127 ;  /* 0x42fe000009007902 */ /* 0x000e220000000000 */
[----:B------:R-:W-:Y:S01]  /*1cb0*/  IMAD.MOV.U32 R3, RZ, RZ, 0x3c010204 ;  /* 0x3c010204ff037424 */ /* 0x000fe200078e00ff */
[----:B------:R-:W-:Y:S03]  /*1cc0*/  BSSY.RECONVERGENT B0, `(.L_x_13) ;  /* 0x000000b000007945 */ /* 0x000fe60003800200 */
[----:B------:R-:W-:-:S04]  /*1cd0*/  FFMA R0, -R0, R3, 1 ;  /* 0x3f80000000007423 */ /* 0x000fc80000000103 */
[----:B------:R-:W-:-:S04]  /*1ce0*/  FFMA R0, R0, R3, 0.0078740157186985015869 ;  /* 0x3c01020400007423 */ /* 0x000fc80000000003 */
[----:B------:R-:W-:-:S04]  /*1cf0*/  FFMA R2, R0, R9, RZ ;  /* 0x0000000900027223 */ /* 0x000fc800000000ff */
[----:B------:R-:W-:-:S04]  /*1d00*/  FFMA R3, R2, -127, R9 ;  /* 0xc2fe000002037823 */ /* 0x000fc80000000009 */
[----:B------:R-:W-:Y:S01]  /*1d10*/  FFMA R0, R0, R3, R2 ;  /* 0x0000000300007223 */ /* 0x000fe20000000002 */
[----:B0-----:R-:W-:Y:S06]  /*1d20*/  @!P0 BRA `(.L_x_14) ;  /* 0x0000000000108947 */ /* 0x001fec0003800000 */
[----:B------:R-:W-:Y:S01]  /*1d30*/  IMAD.MOV.U32 R0, RZ, RZ, R9 ;  /* 0x000000ffff007224 */ /* 0x000fe200078e0009 */
[----:B------:R-:W-:Y:S01]  /*1d40*/  MOV R2, 0x1d70 ;  /* 0x00001d7000027802 */ /* 0x000fe20000000f00 */
[----:B------:R-:W-:-:S07]  /*1d50*/  IMAD.MOV.U32 R3, RZ, RZ, 0x42fe0000 ;  /* 0x42fe0000ff037424 */ /* 0x000fce00078e00ff */
[----:B------:R-:W-:Y:S05]  /*1d60*/  CALL.REL.NOINC `($__internal_0_$__cuda_sm3x_div_rn_noftz_f32_slowpath) ;  /* 0x0000000000207944 */ /* 0x000fea0003c00000 */
.L_x_14:
[----:B------:R-:W-:Y:S05]  /*1d70*/  BSYNC.RECONVERGENT B0 ;  /* 0x0000000000007941 */ /* 0x000fea0003800200 */
.L_x_13:
[----:B------:R-:W0:Y:S01]  /*1d80*/  LDC.64 R2, c[0x0][0x390] ;  /* 0x0000e400ff027b82 */ /* 0x000e220000000a00 */
[----:B------:R-:W1:Y:S02]  /*1d90*/  LDCU UR4, c[0x0][0x398] ;  /* 0x00007300ff0477ac */ /* 0x000e640008000800 */
[----:B-1----:R-:W-:-:S04]  /*1da0*/  FMUL R0, R0, UR4 ;  /* 0x0000000400007c20 */ /* 0x002fc80008400000 */
[----:B------:R-:W-:Y:S01]  /*1db0*/  FMUL R13, R0, R13 ;  /* 0x0000000d000d7220 */ /* 0x000fe20000400000 */
[----:B0-----:R-:W-:-:S05]  /*1dc0*/  IMAD.WIDE R8, R8, 0x4, R2 ;  /* 0x0000000408087825 */ /* 0x001fca00078e0202 */
[----:B------:R-:W-:Y:S01]  /*1dd0*/  STG.E desc[UR8][R8.64], R13 ;  /* 0x0000000d08007986 */ /* 0x000fe2000c101908 */
[----:B------:R-:W-:Y:S05]  /*1de0*/  EXIT ;  /* 0x000000000000794d */ /* 0x000fea0003800000 */
        .weak           $__internal_0_$__cuda_sm3x_div_rn_noftz_f32_slowpath
        .type           $__internal_0_$__cuda_sm3x_div_rn_noftz_f32_slowpath,@function
        .size           $__internal_0_$__cuda_sm3x_div_rn_noftz_f32_slowpath,(.L_x_27 - $__internal_0_$__cuda_sm3x_div_rn_noftz_f32_slowpath)
$__internal_0_$__cuda_sm3x_div_rn_noftz_f32_slowpath:
[----:B------:R-:W-:Y:S01]  /*1df0*/  SHF.R.U32.HI R7, RZ, 0x17, R3 ;  /* 0x00000017ff077819 */ /* 0x000fe20000011603 */
[----:B------:R-:W-:Y:S01]  /*1e00*/  BSSY.RECONVERGENT B1, `(.L_x_15) ;  /* 0x0000062000017945 */ /* 0x000fe20003800200 */
[----:B------:R-:W-:Y:S02]  /*1e10*/  SHF.R.U32.HI R6, RZ, 0x17, R0 ;  /* 0x00000017ff067819 */ /* 0x000fe40000011600 */
[----:B------:R-:W-:Y:S02]  /*1e20*/  LOP3.LUT R14, R7, 0xff, RZ, 0xc0, !PT ;  /* 0x000000ff070e7812 */ /* 0x000fe400078ec0ff */
[----:B------:R-:W-:-:S03]  /*1e30*/  LOP3.LUT R12, R6, 0xff, RZ, 0xc0, !PT ;  /* 0x000000ff060c7812 */ /* 0x000fc600078ec0ff */
[----:B------:R-:W-:Y:S02]  /*1e40*/  VIADD R10, R14, 0xffffffff ;  /* 0xffffffff0e0a7836 */ /* 0x000fe40000000000 */
[----:B------:R-:W-:-:S03]  /*1e50*/  VIADD R7, R12, 0xffffffff ;  /* 0xffffffff0c077836 */ /* 0x000fc60000000000 */
[----:B------:R-:W-:-:S04]  /*1e60*/  ISETP.GT.U32.AND P0, PT, R10, 0xfd, PT ;  /* 0x000000fd0a00780c */ /* 0x000fc80003f04070 */
[----:B------:R-:W-:-:S13]  /*1e70*/  ISETP.GT.U32.OR P0, PT, R7, 0xfd, P0 ;  /* 0x000000fd0700780c */ /* 0x000fda0000704470 */
[----:B------:R-:W-:Y:S01]  /*1e80*/  @!P0 IMAD.MOV.U32 R6, RZ, RZ, RZ ;  /* 0x000000ffff068224 */ /* 0x000fe200078e00ff */
[----:B------:R-:W-:Y:S06]  /*1e90*/  @!P0 BRA `(.L_x_16) ;  /* 0x00000000005c8947 */ /* 0x000fec0003800000 */
[----:B------:R-:W-:Y:S02]  /*1ea0*/  FSETP.GTU.FTZ.AND P0, PT, |R0|, +INF , PT ;  /* 0x7f8000000000780b */ /* 0x000fe40003f1c200 */
[----:B------:R-:W-:-:S04]  /*1eb0*/  FSETP.GTU.FTZ.AND P1, PT, |R3|, +INF , PT ;  /* 0x7f8000000300780b */ /* 0x000fc80003f3c200 */
[----:B------:R-:W-:-:S13]  /*1ec0*/  PLOP3.LUT P0, PT, P0, P1, PT, 0xf8, 0x8f ;  /* 0x00000000008f781c */ /* 0x000fda0000703f70 */
[----:B------:R-:W-:Y:S05]  /*1ed0*/  @P0 BRA `(.L_x_17) ;  /* 0x00000004004c0947 */ /* 0x000fea0003800000 */
[----:B------:R-:W-:-:S13]  /*1ee0*/  LOP3.LUT P0, RZ, R3, 0x7fffffff, R0, 0xc8, !PT ;  /* 0x7fffffff03ff7812 */ /* 0x000fda000780c800 */
[----:B------:R-:W-:Y:S05]  /*1ef0*/  @!P0 BRA `(.L_x_18) ;  /* 0x00000004003c8947 */ /* 0x000fea0003800000 */
[C---:B------:R-:W-:Y:S02]  /*1f00*/  FSETP.NEU.FTZ.AND P2, PT, |R0|.reuse, +INF , PT ;  /* 0x7f8000000000780b */ /* 0x040fe40003f5d200 */
[----:B------:R-:W-:Y:S02]  /*1f10*/  FSETP.NEU.FTZ.AND P1, PT, |R3|, +INF , PT ;  /* 0x7f8000000300780b */ /* 0x000fe40003f3d200 */
[----:B------:R-:W-:-:S11]  /*1f20*/  FSETP.NEU.FTZ.AND P0, PT, |R0|, +INF , PT ;  /* 0x7f8000000000780b */ /* 0x000fd60003f1d200 */
[----:B------:R-:W-:Y:S05]  /*1f30*/  @!P1 BRA !P2, `(.L_x_18) ;  /* 0x00000004002c9947 */ /* 0x000fea0005000000 */
[----:B------:R-:W-:-:S04]  /*1f40*/  LOP3.LUT P2, RZ, R0, 0x7fffffff, RZ, 0xc0, !PT ;  /* 0x7fffffff00ff7812 */ /* 0x000fc8000784c0ff */
[----:B------:R-:W-:-:S13]  /*1f50*/  PLOP3.LUT P1, PT, P1, P2, PT, 0x2f, 0xf2 ;  /* 0x0000000000f2781c */ /* 0x000fda0000f24577 */
[----:B------:R-:W-:Y:S05]  /*1f60*/  @P1 BRA `(.L_x_19) ;  /* 0x0000000400181947 */ /* 0x000fea0003800000 */
[----:B------:R-:W-:-:S04]  /*1f70*/  LOP3.LUT P1, RZ, R3, 0x7fffffff, RZ, 0xc0, !PT ;  /* 0x7fffffff03ff7812 */ /* 0x000fc8000782c0ff */
[----:B------:R-:W-:-:S13]  /*1f80*/  PLOP3.LUT P0, PT, P0, P1, PT, 0x2f, 0xf2 ;  /* 0x0000000000f2781c */ /* 0x000fda0000702577 */
[----:B------:R-:W-:Y:S05]  /*1f90*/  @P0 BRA `(.L_x_20) ;  /* 0x0000000400000947 */ /* 0x000fea0003800000 */
[----:B------:R-:W-:Y:S02]  /*1fa0*/  ISETP.GE.AND P0, PT, R7, RZ, PT ;  /* 0x000000ff0700720c */ /* 0x000fe40003f06270 */
[----:B------:R-:W-:-:S11]  /*1fb0*/  ISETP.GE.AND P1, PT, R10, RZ, PT ;  /* 0x000000ff0a00720c */ /* 0x000fd60003f26270 */
[----:B------:R-:W-:Y:S02]  /*1fc0*/  @P0 IMAD.MOV.U32 R6, RZ, RZ, RZ ;  /* 0x000000ffff060224 */ /* 0x000fe400078e00ff */
[----:B------:R-:W-:Y:S01]  /*1fd0*/  @!P0 FFMA R0, R0, 1.84467440737095516160e+19, RZ ;  /* 0x5f80000000008823 */ /* 0x000fe200000000ff */
[----:B------:R-:W-:Y:S02]  /*1fe0*/  @!P0 IMAD.MOV.U32 R6, RZ, RZ, -0x40 ;  /* 0xffffffc0ff068424 */ /* 0x000fe400078e00ff */
[----:B------:R-:W-:Y:S02]  /*1ff0*/  @!P1 FFMA R3, R3, 1.84467440737095516160e+19, RZ ;  /* 0x5f80000003039823 */ /* 0x000fe400000000ff */
[----:B------:R-:W-:-:S07]  /*2000*/  @!P1 VIADD R6, R6, 0x40 ;  /* 0x0000004006069836 */ /* 0x000fce0000000000 */
.L_x_16:
[----:B------:R-:W-:Y:S01]  /*2010*/  LEA R10, R14, 0xc0800000, 0x17 ;  /* 0xc08000000e0a7811 */ /* 0x000fe200078eb8ff */
[----:B------:R-:W-:Y:S04]  /*2020*/  BSSY.RECONVERGENT B2, `(.L_x_21) ;  /* 0x0000036000027945 */ /* 0x000fe80003800200 */
[----:B------:R-:W-:Y:S02]  /*2030*/  IMAD.IADD R10, R3, 0x1, -R10 ;  /* 0x00000001030a7824 */ /* 0x000fe400078e0a0a */
[----:B------:R-:W-:Y:S02]  /*2040*/  VIADD R3, R12, 0xffffff81 ;  /* 0xffffff810c037836 */ /* 0x000fe40000000000 */
[----:B------:R-:W0:Y:S01]  /*2050*/  MUFU.RCP R7, R10 ;  /* 0x0000000a00077308 */ /* 0x000e220000001000 */
[----:B------:R-:W-:Y:S01]  /*2060*/  FADD.FTZ R11, -R10, -RZ ;  /* 0x800000ff0a0b7221 */ /* 0x000fe20000010100 */
[----:B------:R-:W-:-:S03]  /*2070*/  IMAD R0, R3, -0x800000, R0 ;  /* 0xff80000003007824 */ /* 0x000fc600078e0200 */
[----:B0-----:R-:W-:-:S04]  /*2080*/  FFMA R12, R7, R11, 1 ;  /* 0x3f800000070c7423 */ /* 0x001fc8000000000b */
[----:B------:R-:W-:-:S04]  /*2090*/  FFMA R16, R7, R12, R7 ;  /* 0x0000000c07107223 */ /* 0x000fc80000000007 */
[----:B------:R-:W-:-:S04]  /*20a0*/  FFMA R7, R0, R16, RZ ;  /* 0x0000001000077223 */ /* 0x000fc800000000ff */
[----:B------:R-:W-:-:S04]  /*20b0*/  FFMA R12, R11, R7, R0 ;  /* 0x000000070b0c7223 */ /* 0x000fc80000000000 */
[----:B------:R-:W-:Y:S01]  /*20c0*/  FFMA R15, R16, R12, R7 ;  /* 0x0000000c100f7223 */ /* 0x000fe20000000007 */
[----:B------:R-:W-:-:S03]  /*20d0*/  IADD3 R7, PT, PT, R3, 0x7f, -R14 ;  /* 0x0000007f03077810 */ /* 0x000fc60007ffe80e */
[----:B------:R-:W-:Y:S02]  /*20e0*/  FFMA R12, R11, R15, R0 ;  /* 0x0000000f0b0c7223 */ /* 0x000fe40000000000 */
[----:B------:R-:W-:Y:S02]  /*20f0*/  IMAD.IADD R7, R7, 0x1, R6 ;  /* 0x0000000107077824 */ /* 0x000fe400078e0206 */
[----:B------:R-:W-:-:S05]  /*2100*/  FFMA R0, R16, R12, R15 ;  /* 0x0000000c10007223 */ /* 0x000fca000000000f */
[----:B------:R-:W-:-:S04]  /*2110*/  SHF.R.U32.HI R3, RZ, 0x17, R0 ;  /* 0x00000017ff037819 */ /* 0x000fc80000011600 */
[----:B------:R-:W-:-:S05]  /*2120*/  LOP3.LUT R3, R3, 0xff, RZ, 0xc0, !PT ;  /* 0x000000ff03037812 */ /* 0x000fca00078ec0ff */
[----:B------:R-:W-:-:S04]  /*2130*/  IMAD.IADD R11, R3, 0x1, R7 ;  /* 0x00000001030b7824 */ /* 0x000fc800078e0207 */
[----:B------:R-:W-:-:S05]  /*2140*/  VIADD R3, R11, 0xffffffff ;  /* 0xffffffff0b037836 */ /* 0x000fca0000000000 */
[----:B------:R-:W-:-:S13]  /*2150*/  ISETP.GE.U32.AND P0, PT, R3, 0xfe, PT ;  /* 0x000000fe0300780c */ /* 0x000fda0003f06070 */
[----:B------:R-:W-:Y:S05]  /*2160*/  @!P0 BRA `(.L_x_22) ;  /* 0x0000000000808947 */ /* 0x000fea0003800000 */
[----:B------:R-:W-:-:S13]  /*2170*/  ISETP.GT.AND P0, PT, R11, 0xfe, PT ;  /* 0x000000fe0b00780c */ /* 0x000fda0003f04270 */
[----:B------:R-:W-:Y:S05]  /*2180*/  @P0 BRA `(.L_x_23) ;  /* 0x00000000006c0947 */ /* 0x000fea0003800000 */
[----:B------:R-:W-:-:S13]  /*2190*/  ISETP.GE.AND P0, PT, R11, 0x1, PT ;  /* 0x000000010b00780c */ /* 0x000fda0003f06270 */
[----:B------:R-:W-:Y:S05]  /*21a0*/  @P0 BRA `(.L_x_24) ;  /* 0x0000000000740947 */ /* 0x000fea0003800000 */
[----:B------:R-:W-:Y:S02]  /*21b0*/  ISETP.GE.AND P0, PT, R11, -0x18, PT ;  /* 0xffffffe80b00780c */ /* 0x000fe40003f06270 */
[----:B------:R-:W-:-:S11]  /*21c0*/  LOP3.LUT R0, R0, 0x80000000, RZ, 0xc0, !PT ;  /* 0x8000000000007812 */ /* 0x000fd600078ec0ff */
[----:B------:R-:W-:Y:S05]  /*21d0*/  @!P0 BRA `(.L_x_24) ;  /* 0x0000000000688947 */ /* 0x000fea0003800000 */
[CCC-:B------:R-:W-:Y:S01]  /*21e0*/  FFMA.RZ R3, R16.reuse, R12.reuse, R15.reuse ;  /* 0x0000000c10037223 */ /* 0x1c0fe2000000c00f */
[C---:B------:R-:W-:Y:S02]  /*21f0*/  VIADD R10, R11.reuse, 0x20 ;  /* 0x000000200b0a7836 */ /* 0x040fe40000000000 */
[CCC-:B------:R-:W-:Y:S01]  /*2200*/  FFMA.RM R6, R16.reuse, R12.reuse, R15.reuse ;  /* 0x0000000c10067223 */ /* 0x1c0fe2000000400f */
[----:B------:R-:W-:Y:S02]  /*2210*/  ISETP.NE.AND P2, PT, R11, RZ, PT ;  /* 0x000000ff0b00720c */ /* 0x000fe40003f45270 */
[----:B------:R-:W-:Y:S01]  /*2220*/  LOP3.LUT R7, R3, 0x7fffff, RZ, 0xc0, !PT ;  /* 0x007fffff03077812 */ /* 0x000fe200078ec0ff */
[----:B------:R-:W-:Y:S01]  /*2230*/  FFMA.RP R3, R16, R12, R15 ;  /* 0x0000000c10037223 */ /* 0x000fe2000000800f */
[----:B------:R-:W-:Y:S01]  /*2240*/  ISETP.NE.AND P1, PT, R11, RZ, PT ;  /* 0x000000ff0b00720c */ /* 0x000fe20003f25270 */
[----:B------:R-:W-:Y:S01]  /*2250*/  IMAD.MOV R11, RZ, RZ, -R11 ;  /* 0x000000ffff0b7224 */ /* 0x000fe200078e0a0b */
[----:B------:R-:W-:-:S02]  /*2260*/  LOP3.LUT R7, R7, 0x800000, RZ, 0xfc, !PT ;  /* 0x0080000007077812 */ /* 0x000fc400078efcff */
[----:B------:R-:W-:Y:S02]  /*2270*/  FSETP.NEU.FTZ.AND P0, PT, R3, R6, PT ;  /* 0x000000060300720b */ /* 0x000fe40003f1d000 */
[----:B------:R-:W-:Y:S02]  /*2280*/  SHF.L.U32 R10, R7, R10, RZ ;  /* 0x0000000a070a7219 */ /* 0x000fe400000006ff */
[----:B------:R-:W-:Y:S02]  /*2290*/  SEL R6, R11, RZ, P2 ;  /* 0x000000ff0b067207 */ /* 0x000fe40001000000 */
[----:B------:R-:W-:Y:S02]  /*22a0*/  ISETP.NE.AND P1, PT, R10, RZ, P1 ;  /* 0x000000ff0a00720c */ /* 0x000fe40000f25270 */
[----:B------:R-:W-:Y:S02]  /*22b0*/  SHF.R.U32.HI R6, RZ, R6, R7 ;  /* 0x00000006ff067219 */ /* 0x000fe40000011607 */
[----:B------:R-:W-:-:S02]  /*22c0*/  PLOP3.LUT P0, PT, P0, P1, PT, 0xf8, 0x8f ;  /* 0x00000000008f781c */ /* 0x000fc40000703f70 */
[----:B------:R-:W-:Y:S02]  /*22d0*/  SHF.R.U32.HI R10, RZ, 0x1, R6 ;  /* 0x00000001ff0a7819 */ /* 0x000fe40000011606 */
[----:B------:R-:W-:-:S04]  /*22e0*/  SEL R3, RZ, 0x1, !P0 ;  /* 0x00000001ff037807 */ /* 0x000fc80004000000 */
[----:B------:R-:W-:-:S04]  /*22f0*/  LOP3.LUT R3, R3, 0x1, R10, 0xf8, !PT ;  /* 0x0000000103037812 */ /* 0x000fc800078ef80a */
[----:B------:R-:W-:-:S05]  /*2300*/  LOP3.LUT R3, R3, R6, RZ, 0xc0, !PT ;  /* 0x0000000603037212 */ /* 0x000fca00078ec0ff */
[----:B------:R-:W-:-:S05]  /*2310*/  IMAD.IADD R3, R10, 0x1, R3 ;  /* 0x000000010a037824 */ /* 0x000fca00078e0203 */
[----:B------:R-:W-:Y:S01]  /*2320*/  LOP3.LUT R0, R3, R0, RZ, 0xfc, !PT ;  /* 0x0000000003007212 */ /* 0x000fe200078efcff */
[----:B------:R-:W-:Y:S06]  /*2330*/  BRA `(.L_x_24) ;  /* 0x0000000000107947 */ /* 0x000fec0003800000 */
.L_x_23:
[----:B------:R-:W-:-:S04]  /*2340*/  LOP3.LUT R0, R0, 0x80000000, RZ, 0xc0, !PT ;  /* 0x8000000000007812 */ /* 0x000fc800078ec0ff */
[----:B------:R-:W-:Y:S01]  /*2350*/  LOP3.LUT R0, R0, 0x7f800000, RZ, 0xfc, !PT ;  /* 0x7f80000000007812 */ /* 0x000fe200078efcff */
[----:B------:R-:W-:Y:S06]  /*2360*/  BRA `(.L_x_24) ;  /* 0x0000000000047947 */ /* 0x000fec0003800000 */
.L_x_22:
[----:B------:R-:W-:-:S07]  /*2370*/  IMAD R0, R7, 0x800000, R0 ;  /* 0x0080000007007824 */ /* 0x000fce00078e0200 */
.L_x_24:
[----:B------:R-:W-:Y:S05]  /*2380*/  BSYNC.RECONVERGENT B2 ;  /* 0x0000000000027941 */ /* 0x000fea0003800200 */
.L_x_21:
[----:B------:R-:W-:Y:S05]  /*2390*/  BRA `(.L_x_25) ;  /* 0x0000000000207947 */ /* 0x000fea0003800000 */
.L_x_20:
[----:B------:R-:W-:-:S04]  /*23a0*/  LOP3.LUT R0, R3, 0x80000000, R0, 0x48, !PT ;  /* 0x8000000003007812 */ /* 0x000fc800078e4800 */
[----:B------:R-:W-:Y:S01]  /*23b0*/  LOP3.LUT R0, R0, 0x7f800000, RZ, 0xfc, !PT ;  /* 0x7f80000000007812 */ /* 0x000fe200078efcff */
[----:B------:R-:W-:Y:S06]  /*23c0*/  BRA `(.L_x_25) ;  /* 0x0000000000147947 */ /* 0x000fec0003800000 */
.L_x_19:
[----:B------:R-:W-:Y:S01]  /*23d0*/  LOP3.LUT R0, R3, 0x80000000, R0, 0x48, !PT ;  /* 0x8000000003007812 */ /* 0x000fe200078e4800 */
[----:B------:R-:W-:Y:S06]  /*23e0*/  BRA `(.L_x_25) ;  /* 0x00000000000c7947 */ /* 0x000fec0003800000 */
.L_x_18:
[----:B------:R-:W0:Y:S01]  /*23f0*/  MUFU.RSQ R0, -QNAN ;  /* 0xffc0000000007908 */ /* 0x000e220000001400 */
[----:B------:R-:W-:Y:S05]  /*2400*/  BRA `(.L_x_25) ;  /* 0x0000000000047947 */ /* 0x000fea0003800000 */
.L_x_17:
[----:B------:R-:W-:-:S07]  /*2410*/  FADD.FTZ R0, R0, R3 ;  /* 0x0000000300007221 */ /* 0x000fce0000010000 */
.L_x_25:
[----:B------:R-:W-:Y:S05]  /*2420*/  BSYNC.RECONVERGENT B1 ;  /* 0x0000000000017941 */ /* 0x000fea0003800200 */
.L_x_15:
[----:B------:R-:W-:-:S04]  /*2430*/  IMAD.MOV.U32 R3, RZ, RZ, 0x0 ;  /* 0x00000000ff037424 */ /* 0x000fc800078e00ff */
[----:B0-----:R-:W-:Y:S05]  /*2440*/  RET.REL.NODEC R2 `(_Z16bitlinear_kernelPKfPKcPffiii) ;  /* 0xffffffd802ec7950 */ /* 0x001fea0003c3ffff */
.L_x_26:
[----:B------:R-:W-:-:S00]  /*2450*/  BRA `(.L_x_26) ;  /* 0xfffffffc00fc7947 */ /* 0x000fc0000383ffff */
[----:B------:R-:W-:-:S00]  /*2460*/  NOP ;  /* 0x0000000000007918 */ /* 0x000fc00000000000 */
        /* <DEDUP_REMOVED lines=9> */
.L_x_27:


//--------------------- .nv.shared.reserved.0     --------------------------
	.section	.nv.shared.reserved.0,"aw",@nobits
	.weak		__nv_reservedSMEM_offset_0_alias
	.size		__nv_reservedSMEM_offset_0_alias, 0, 64
	.other		__nv_reservedSMEM_offset_0_alias,@"STO_CUDA_RESERVED_SHARED STV_DEFAULT"
__nv_reservedSMEM_offset_0_alias:
	.zero		0
	.zero		64


//--------------------- .nv.constant0._Z16bitlinear_kernelPKfPKcPffiii --------------------------
	.section	.nv.constant0._Z16bitlinear_kernelPKfPKcPffiii,"a",@progbits
	.sectionflags	@""
	.align	4
.nv.constant0._Z16bitlinear_kernelPKfPKcPffiii:
	.zero		936


//--------------------- SYMBOLS --------------------------

	.type		.nv.reservedSmem.offset0,@object
	.size		.nv.reservedSmem.offset0,0x4
